	.target	sm_100a

	.elftype	@"ET_EXEC"


//--------------------- .note.nv.tkinfo           --------------------------
	.section	.note.nv.tkinfo,"",@"SHT_NOTE"
	.sectionflags	@"SHF_NOTE_NV_TKINFO"
	.tkinfo
        /*0018*/ 	.word	0x00000002
        /*0030*/ 	.string	""
        /*0030*/ 	.string	"ptxas"
        /*0030*/ 	.string	"Cuda compilation tools, release 13.0, V13.0.88"
        /*0030*/ 	.string	"Build cuda_13.0.r13.0/compiler.36424714_0"
        /*0030*/ 	.string	"-arch sm_100a -m 64 "



//--------------------- .note.nv.cuinfo           --------------------------
	.section	.note.nv.cuinfo,"",@"SHT_NOTE"
	.sectionflags	@"SHF_NOTE_NV_CUINFO"
        /*0018*/ 	.short	0x0002
        /*001a*/ 	.short	0x0064
        /*001c*/ 	.short	0x0082
	.zero		2


//--------------------- .nv.info                  --------------------------
	.section	.nv.info,"",@"SHT_CUDA_INFO"
	.align	4


	//----- nvinfo : EIATTR_REGCOUNT
	.align		4
        /*0000*/ 	.byte	0x04, 0x2f
        /*0002*/ 	.short	(.L_19 - .L_18)
	.align		4
.L_18:
        /*0004*/ 	.word	index@(_ZN7cutlass13device_kernelINS_4gemm6kernel13GemmUniversalIN4cute5tupleIJiiiiEEENS1_10collective13CollectiveMmaINS1_35MainloopSm100TmaUmmaWarpSpecializedILi7ELi2ELi4ENS5_IJNS4_1CILi2EEENSA_ILi1EEESC_EEEEENS5_IJNSA_ILi128EEENSA_ILi96EEESF_EEENS_10bfloat16_tENS5_IJlSC_lEEESI_SJ_NS4_8TiledMMAINS4_8MMA_AtomIJNS4_26SM100_MMA_F16BF16_2x1SM_SSISI_SI_fLi128ELi96ELNS4_4UMMA5MajorE0ELSO_0ELNSN_7ScaleInE0ELSP_0EEEEEENS4_6LayoutINS5_IJSC_SC_SC_EEENS5_IJNSA_ILi0EEESU_SU_EEEEENS5_IJNS4_10UnderscoreESX_SX_EEEEENS4_18SM100_TMA_2SM_LOADENS4_14ComposedLayoutINS4_7SwizzleILi3ELi4ELi3EEENS4_18smem_ptr_flag_bitsILi16EEENSS_INS5_IJNSA_ILi8EEENSA_ILi64EEEEEENS5_IJS17_SC_EEEEEEEvNS4_8identityES10_S1B_vS1C_EENS_8epilogue10collective18CollectiveEpilogueINS1E_23Sm100TmaWarpSpecializedILi3ELi2ELi16ELb1ELb0EEEJNS5_IJS17_SG_SF_EEENS5_IJNSS_IS17_SC_EENSS_INS5_IJNSA_ILi16EEESB_EEENS5_IJSC_NSA_ILi48EEEEEEEEEEESI_SJ_SI_SJ_NS1E_6fusion15FusionCallbacksIS1I_NS1R_17LinearCombinationISI_fSI_fLNS_15FloatRoundStyleE2EEES1J_S1Q_JEEENS4_5SM1004TMEM4LOAD26SM100_TMEM_LOAD_32dp32b16xENS4_13SM90_TMA_LOADENS11_INS12_ILi1ELi4ELi3EEES15_NSS_INS5_IJS16_S1L_EEENS5_IJS1L_SC_EEEEEEENS4_39AutoVectorizingCopyWithAssumedAlignmentILi128EEENS4_14SM90_TMA_STOREES26_S28_S28_EEEvvEEEEvNT_6ParamsE)
        /*0008*/ 	.word	0x0000005a


	//----- nvinfo : EIATTR_FRAME_SIZE
	.align		4
.L_19:
        /*000c*/ 	.byte	0x04, 0x11
        /*000e*/ 	.short	(.L_21 - .L_20)
	.align		4
.L_20:
        /*0010*/ 	.word	index@($__internal_2_$__cuda_sm10x_tcgen05_guardrail_trap_unallocated_columns_being_dealloced)
        /*0014*/ 	.word	0x00000000


	//----- nvinfo : EIATTR_FRAME_SIZE
	.align		4
.L_21:
        /*0018*/ 	.byte	0x04, 0x11
        /*001a*/ 	.short	(.L_23 - .L_22)
	.align		4
.L_22:
        /*001c*/ 	.word	index@($__internal_1_$__cuda_sm10x_tcgen05_guardrail_trap_phase_invalid_during_alloc)
        /*0020*/ 	.word	0x00000000


	//----- nvinfo : EIATTR_FRAME_SIZE
	.align		4
.L_23:
        /*0024*/ 	.byte	0x04, 0x11
        /*0026*/ 	.short	(.L_25 - .L_24)
	.align		4
.L_24:
        /*0028*/ 	.word	index@($__internal_0_$__cuda_sm10x_tcgen05_guardrail_trap_col_being_dealloced_not_returned_by_alloc)
        /*002c*/ 	.word	0x00000000


	//----- nvinfo : EIATTR_FRAME_SIZE
	.align		4
.L_25:
        /*0030*/ 	.byte	0x04, 0x11
        /*0032*/ 	.short	(.L_27 - .L_26)
	.align		4
.L_26:
        /*0034*/ 	.word	index@(_ZN7cutlass13device_kernelINS_4gemm6kernel13GemmUniversalIN4cute5tupleIJiiiiEEENS1_10collective13CollectiveMmaINS1_35MainloopSm100TmaUmmaWarpSpecializedILi7ELi2ELi4ENS5_IJNS4_1CILi2EEENSA_ILi1EEESC_EEEEENS5_IJNSA_ILi128EEENSA_ILi96EEESF_EEENS_10bfloat16_tENS5_IJlSC_lEEESI_SJ_NS4_8TiledMMAINS4_8MMA_AtomIJNS4_26SM100_MMA_F16BF16_2x1SM_SSISI_SI_fLi128ELi96ELNS4_4UMMA5MajorE0ELSO_0ELNSN_7ScaleInE0ELSP_0EEEEEENS4_6LayoutINS5_IJSC_SC_SC_EEENS5_IJNSA_ILi0EEESU_SU_EEEEENS5_IJNS4_10UnderscoreESX_SX_EEEEENS4_18SM100_TMA_2SM_LOADENS4_14ComposedLayoutINS4_7SwizzleILi3ELi4ELi3EEENS4_18smem_ptr_flag_bitsILi16EEENSS_INS5_IJNSA_ILi8EEENSA_ILi64EEEEEENS5_IJS17_SC_EEEEEEEvNS4_8identityES10_S1B_vS1C_EENS_8epilogue10collective18CollectiveEpilogueINS1E_23Sm100TmaWarpSpecializedILi3ELi2ELi16ELb1ELb0EEEJNS5_IJS17_SG_SF_EEENS5_IJNSS_IS17_SC_EENSS_INS5_IJNSA_ILi16EEESB_EEENS5_IJSC_NSA_ILi48EEEEEEEEEEESI_SJ_SI_SJ_NS1E_6fusion15FusionCallbacksIS1I_NS1R_17LinearCombinationISI_fSI_fLNS_15FloatRoundStyleE2EEES1J_S1Q_JEEENS4_5SM1004TMEM4LOAD26SM100_TMEM_LOAD_32dp32b16xENS4_13SM90_TMA_LOADENS11_INS12_ILi1ELi4ELi3EEES15_NSS_INS5_IJS16_S1L_EEENS5_IJS1L_SC_EEEEEEENS4_39AutoVectorizingCopyWithAssumedAlignmentILi128EEENS4_14SM90_TMA_STOREES26_S28_S28_EEEvvEEEEvNT_6ParamsE)
        /*0038*/ 	.word	0x00000000


	//----- nvinfo : EIATTR_MIN_STACK_SIZE
	.align		4
.L_27:
        /*003c*/ 	.byte	0x04, 0x12
        /*003e*/ 	.short	(.L_29 - .L_28)
	.align		4
.L_28:
        /*0040*/ 	.word	index@(_ZN7cutlass13device_kernelINS_4gemm6kernel13GemmUniversalIN4cute5tupleIJiiiiEEENS1_10collective13CollectiveMmaINS1_35MainloopSm100TmaUmmaWarpSpecializedILi7ELi2ELi4ENS5_IJNS4_1CILi2EEENSA_ILi1EEESC_EEEEENS5_IJNSA_ILi128EEENSA_ILi96EEESF_EEENS_10bfloat16_tENS5_IJlSC_lEEESI_SJ_NS4_8TiledMMAINS4_8MMA_AtomIJNS4_26SM100_MMA_F16BF16_2x1SM_SSISI_SI_fLi128ELi96ELNS4_4UMMA5MajorE0ELSO_0ELNSN_7ScaleInE0ELSP_0EEEEEENS4_6LayoutINS5_IJSC_SC_SC_EEENS5_IJNSA_ILi0EEESU_SU_EEEEENS5_IJNS4_10UnderscoreESX_SX_EEEEENS4_18SM100_TMA_2SM_LOADENS4_14ComposedLayoutINS4_7SwizzleILi3ELi4ELi3EEENS4_18smem_ptr_flag_bitsILi16EEENSS_INS5_IJNSA_ILi8EEENSA_ILi64EEEEEENS5_IJS17_SC_EEEEEEEvNS4_8identityES10_S1B_vS1C_EENS_8epilogue10collective18CollectiveEpilogueINS1E_23Sm100TmaWarpSpecializedILi3ELi2ELi16ELb1ELb0EEEJNS5_IJS17_SG_SF_EEENS5_IJNSS_IS17_SC_EENSS_INS5_IJNSA_ILi16EEESB_EEENS5_IJSC_NSA_ILi48EEEEEEEEEEESI_SJ_SI_SJ_NS1E_6fusion15FusionCallbacksIS1I_NS1R_17LinearCombinationISI_fSI_fLNS_15FloatRoundStyleE2EEES1J_S1Q_JEEENS4_5SM1004TMEM4LOAD26SM100_TMEM_LOAD_32dp32b16xENS4_13SM90_TMA_LOADENS11_INS12_ILi1ELi4ELi3EEES15_NSS_INS5_IJS16_S1L_EEENS5_IJS1L_SC_EEEEEEENS4_39AutoVectorizingCopyWithAssumedAlignmentILi128EEENS4_14SM90_TMA_STOREES26_S28_S28_EEEvvEEEEvNT_6ParamsE)
        /*0044*/ 	.word	0x00000000
.L_29:


//--------------------- .nv.compat                --------------------------
	.section	.nv.compat,"",@"SHT_CUDA_COMPAT_INFO"
	.align	4
        /*0000*/ 	.byte	0x02, 0x09, 0x01, 0x00, 0x02, 0x02, 0x02, 0x00, 0x02, 0x05, 0x05, 0x00, 0x03, 0x07, 0x01, 0x01
        /*0010*/ 	.byte	0x02, 0x03, 0x01, 0x00, 0x02, 0x06, 0x01, 0x00, 0x04, 0x0b, 0x08, 0x00, 0x09, 0x00, 0x00, 0x00
        /*0020*/ 	.byte	0x00, 0x00, 0x00, 0x00


//--------------------- .nv.info._ZN7cutlass13device_kernelINS_4gemm6kernel13GemmUniversalIN4cute5tupleIJiiiiEEENS1_10collective13CollectiveMmaINS1_35MainloopSm100TmaUmmaWarpSpecializedILi7ELi2ELi4ENS5_IJNS4_1CILi2EEENSA_ILi1EEESC_EEEEENS5_IJNSA_ILi128EEENSA_ILi96EEESF_EEENS_10bfloat16_tENS5_IJlSC_lEEESI_SJ_NS4_8TiledMMAINS4_8MMA_AtomIJNS4_26SM100_MMA_F16BF16_2x1SM_SSISI_SI_fLi128ELi96ELNS4_4UMMA5MajorE0ELSO_0ELNSN_7ScaleInE0ELSP_0EEEEEENS4_6LayoutINS5_IJSC_SC_SC_EEENS5_IJNSA_ILi0EEESU_SU_EEEEENS5_IJNS4_10UnderscoreESX_SX_EEEEENS4_18SM100_TMA_2SM_LOADENS4_14ComposedLayoutINS4_7SwizzleILi3ELi4ELi3EEENS4_18smem_ptr_flag_bitsILi16EEENSS_INS5_IJNSA_ILi8EEENSA_ILi64EEEEEENS5_IJS17_SC_EEEEEEEvNS4_8identityES10_S1B_vS1C_EENS_8epilogue10collective18CollectiveEpilogueINS1E_23Sm100TmaWarpSpecializedILi3ELi2ELi16ELb1ELb0EEEJNS5_IJS17_SG_SF_EEENS5_IJNSS_IS17_SC_EENSS_INS5_IJNSA_ILi16EEESB_EEENS5_IJSC_NSA_ILi48EEEEEEEEEEESI_SJ_SI_SJ_NS1E_6fusion15FusionCallbacksIS1I_NS1R_17LinearCombinationISI_fSI_fLNS_15FloatRoundStyleE2EEES1J_S1Q_JEEENS4_5SM1004TMEM4LOAD26SM100_TMEM_LOAD_32dp32b16xENS4_13SM90_TMA_LOADENS11_INS12_ILi1ELi4ELi3EEES15_NSS_INS5_IJS16_S1L_EEENS5_IJS1L_SC_EEEEEEENS4_39AutoVectorizingCopyWithAssumedAlignmentILi128EEENS4_14SM90_TMA_STOREES26_S28_S28_EEEvvEEEEvNT_6ParamsE --------------------------
	.section	.nv.info._ZN7cutlass13device_kernelINS_4gemm6kernel13GemmUniversalIN4cute5tupleIJiiiiEEENS1_10collective13CollectiveMmaINS1_35MainloopSm100TmaUmmaWarpSpecializedILi7ELi2ELi4ENS5_IJNS4_1CILi2EEENSA_ILi1EEESC_EEEEENS5_IJNSA_ILi128EEENSA_ILi96EEESF_EEENS_10bfloat16_tENS5_IJlSC_lEEESI_SJ_NS4_8TiledMMAINS4_8MMA_AtomIJNS4_26SM100_MMA_F16BF16_2x1SM_SSISI_SI_fLi128ELi96ELNS4_4UMMA5MajorE0ELSO_0ELNSN_7ScaleInE0ELSP_0EEEEEENS4_6LayoutINS5_IJSC_SC_SC_EEENS5_IJNSA_ILi0EEESU_SU_EEEEENS5_IJNS4_10UnderscoreESX_SX_EEEEENS4_18SM100_TMA_2SM_LOADENS4_14ComposedLayoutINS4_7SwizzleILi3ELi4ELi3EEENS4_18smem_ptr_flag_bitsILi16EEENSS_INS5_IJNSA_ILi8EEENSA_ILi64EEEEEENS5_IJS17_SC_EEEEEEEvNS4_8identityES10_S1B_vS1C_EENS_8epilogue10collective18CollectiveEpilogueINS1E_23Sm100TmaWarpSpecializedILi3ELi2ELi16ELb1ELb0EEEJNS5_IJS17_SG_SF_EEENS5_IJNSS_IS17_SC_EENSS_INS5_IJNSA_ILi16EEESB_EEENS5_IJSC_NSA_ILi48EEEEEEEEEEESI_SJ_SI_SJ_NS1E_6fusion15FusionCallbacksIS1I_NS1R_17LinearCombinationISI_fSI_fLNS_15FloatRoundStyleE2EEES1J_S1Q_JEEENS4_5SM1004TMEM4LOAD26SM100_TMEM_LOAD_32dp32b16xENS4_13SM90_TMA_LOADENS11_INS12_ILi1ELi4ELi3EEES15_NSS_INS5_IJS16_S1L_EEENS5_IJS1L_SC_EEEEEEENS4_39AutoVectorizingCopyWithAssumedAlignmentILi128EEENS4_14SM90_TMA_STOREES26_S28_S28_EEEvvEEEEvNT_6ParamsE,"",@"SHT_CUDA_INFO"
	.sectionflags	@""
	.align	4


	//----- nvinfo : EIATTR_CUDA_API_VERSION
	.align		4
        /*0000*/ 	.byte	0x04, 0x37
        /*0002*/ 	.short	(.L_31 - .L_30)
.L_30:
        /*0004*/ 	.word	0x00000082


	//----- nvinfo : EIATTR_KPARAM_INFO
	.align		4
.L_31:
        /*0008*/ 	.byte	0x04, 0x17
        /*000a*/ 	.short	(.L_33 - .L_32)
.L_32:
        /*000c*/ 	.word	0x00000000
        /*0010*/ 	.short	0x0000
        /*0012*/ 	.short	0x0000
        /*0014*/ 	.byte	0x00, 0xf0, 0x01, 0x20


	//----- nvinfo : EIATTR_AT_ENTRY_FRAGMENTS
	.align		4
.L_33:
        /*0018*/ 	.byte	0x04, 0x4f
        /*001a*/ 	.short	(.L_35 - .L_34)


	//   ....[0]....
.L_34:
        /*001c*/ 	.word	0x00000007


	//----- nvinfo : EIATTR_RESERVED_SMEM_USED
	.align		4
.L_35:
        /*0020*/ 	.byte	0x01, 0x41
	.zero		2


	//----- nvinfo : EIATTR_SPARSE_MMA_MASK
	.align		4
        /*0024*/ 	.byte	0x03, 0x50
        /*0026*/ 	.short	0x0000


	//----- nvinfo : EIATTR_TCGEN05_2CTA_USED
	.align		4
        /*0028*/ 	.byte	0x01, 0x52
	.zero		2


	//----- nvinfo : EIATTR_MAXREG_COUNT
	.align		4
        /*002c*/ 	.byte	0x03, 0x1b
        /*002e*/ 	.short	0x00ff


	//----- nvinfo : EIATTR_NUM_BARRIERS
	.align		4
        /*0030*/ 	.byte	0x02, 0x4c
        /*0032*/ 	.byte	0x07
	.zero		1


	//----- nvinfo : EIATTR_EXTERNS
	.align		4
        /*0034*/ 	.byte	0x04, 0x0f
        /*0036*/ 	.short	(.L_37 - .L_36)


	//   ....[0]....
	.align		4
.L_36:
        /*0038*/ 	.word	index@(__assertfail)


	//----- nvinfo : EIATTR_MERCURY_ISA_VERSION
	.align		4
.L_37:
        /*003c*/ 	.byte	0x03, 0x5f
        /*003e*/ 	.short	0x0101


	//----- nvinfo : EIATTR_INT_WARP_WIDE_INSTR_OFFSETS
	.align		4
        /*0040*/ 	.byte	0x04, 0x31
        /*0042*/ 	.short	(.L_39 - .L_38)


	//   ....[0]....
.L_38:
        /*0044*/ 	.word	0x00000d50


	//   ....[1]....
        /*0048*/ 	.word	0x00000df0


	//   ....[2]....
        /*004c*/ 	.word	0x000022b0


	//   ....[3]....
        /*0050*/ 	.word	0x00004500


	//   ....[4]....
        /*0054*/ 	.word	0x00004520


	//   ....[5]....
        /*0058*/ 	.word	0x00004550


	//   ....[6]....
        /*005c*/ 	.word	0x00004e80


	//   ....[7]....
        /*0060*/ 	.word	0x00004ea0


	//   ....[8]....
        /*0064*/ 	.word	0x00004fa0


	//   ....[9]....
        /*0068*/ 	.word	0x00005050


	//   ....[10]....
        /*006c*/ 	.word	0x00005070


	//   ....[11]....
        /*0070*/ 	.word	0x000051a0


	//   ....[12]....
        /*0074*/ 	.word	0x00005320


	//   ....[13]....
        /*0078*/ 	.word	0x00005330


	//   ....[14]....
        /*007c*/ 	.word	0x000054c0


	//----- nvinfo : EIATTR_COOP_GROUP_MASK_REGIDS
	.align		4
.L_39:
        /*0080*/ 	.byte	0x04, 0x29
        /*0082*/ 	.short	(.L_41 - .L_40)


	//   ....[0]....
.L_40:
        /*0084*/ 	.word	0xffffffff


	//   ....[1]....
        /*0088*/ 	.word	0xffffffff


	//   ....[2]....
        /*008c*/ 	.word	0xffffffff


	//   ....[3]....
        /*0090*/ 	.word	0xffffffff


	//   ....[4]....
        /*0094*/ 	.word	0xffffffff


	//   ....[5]....
        /*0098*/ 	.word	0xffffffff


	//   ....[6]....
        /*009c*/ 	.word	0xffffffff


	//   ....[7]....
        /*00a0*/ 	.word	0xffffffff


	//   ....[8]....
        /*00a4*/ 	.word	0xffffffff


	//   ....[9]....
        /*00a8*/ 	.word	0xffffffff


	//   ....[10]....
        /*00ac*/ 	.word	0xffffffff


	//   ....[11]....
        /*00b0*/ 	.word	0xffffffff


	//   ....[12]....
        /*00b4*/ 	.word	0xffffffff


	//   ....[13]....
        /*00b8*/ 	.word	0xffffffff


	//----- nvinfo : EIATTR_COOP_GROUP_INSTR_OFFSETS
	.align		4
.L_41:
        /*00bc*/ 	.byte	0x04, 0x28
        /*00be*/ 	.short	(.L_43 - .L_42)


	//   ....[0]....
.L_42:
        /*00c0*/ 	.word	0x000000c0


	//   ....[1]....
        /*00c4*/ 	.word	0x00000500


	//   ....[2]....
        /*00c8*/ 	.word	0x000006e0


	//   ....[3]....
        /*00cc*/ 	.word	0x00000850


	//   ....[4]....
        /*00d0*/ 	.word	0x00000940


	//   ....[5]....
        /*00d4*/ 	.word	0x00000aa0


	//   ....[6]....
        /*00d8*/ 	.word	0x00000c30


	//   ....[7]....
        /*00dc*/ 	.word	0x00000e70


	//   ....[8]....
        /*00e0*/ 	.word	0x00002190


	//   ....[9]....
        /*00e4*/ 	.word	0x00003120


	//   ....[10]....
        /*00e8*/ 	.word	0x000035f0


	//   ....[11]....
        /*00ec*/ 	.word	0x00003620


	//   ....[12]....
        /*00f0*/ 	.word	0x00004410


	//   ....[13]....
        /*00f4*/ 	.word	0x00004610


	//----- nvinfo : EIATTR_VRC_CTA_INIT_COUNT
	.align		4
.L_43:
        /*00f8*/ 	.byte	0x02, 0x4a
        /*00fa*/ 	.byte	0x80
	.zero		1


	//----- nvinfo : EIATTR_SYSCALL_OFFSETS
	.align		4
        /*00fc*/ 	.byte	0x04, 0x46
        /*00fe*/ 	.short	(.L_45 - .L_44)


	//   ....[0]....
.L_44:
        /*0100*/ 	.word	0x00005f60


	//   ....[1]....
        /*0104*/ 	.word	0x00006050


	//   ....[2]....
        /*0108*/ 	.word	0x00006790


	//   ....[3]....
        /*010c*/ 	.word	0x000070c0


	//   ....[4]....
        /*0110*/ 	.word	0x000079a0


	//----- nvinfo : EIATTR_MBARRIER_INSTR_OFFSETS
	.align		4
.L_45:
        /*0114*/ 	.byte	0x04, 0x39
        /*0116*/ 	.short	(.L_47 - .L_46)


	//   ....[0]....
.L_46:
        /*0118*/ 	.word	0x000005f0
        /*011c*/ 	.word	0x000000ff
        /*0120*/ 	.word	0x00000000
        /*0124*/ 	.short	0x0100
        /*0126*/ 	.byte	0x05
	.zero		1


	//   ....[1]....
        /*0128*/ 	.word	0x00000600
        /*012c*/ 	.word	0x000000ff
        /*0130*/ 	.word	0x00000038
        /*0134*/ 	.short	0x0100
        /*0136*/ 	.byte	0x05
	.zero		1


	//   ....[2]....
        /*0138*/ 	.word	0x00000610
        /*013c*/ 	.word	0x000000ff
        /*0140*/ 	.word	0x00000008
        /*0144*/ 	.short	0x0100
        /*0146*/ 	.byte	0x05
	.zero		1


	//   ....[3]....
        /*0148*/ 	.word	0x00000620
        /*014c*/ 	.word	0x000000ff
        /*0150*/ 	.word	0x00000040
        /*0154*/ 	.short	0x0100
        /*0156*/ 	.byte	0x05
	.zero		1


	//   ....[4]....
        /*0158*/ 	.word	0x00000630
        /*015c*/ 	.word	0x000000ff
        /*0160*/ 	.word	0x00000010
        /*0164*/ 	.short	0x0100
        /*0166*/ 	.byte	0x05
	.zero		1


	//   ....[5]....
        /*0168*/ 	.word	0x00000640
        /*016c*/ 	.word	0x000000ff
        /*0170*/ 	.word	0x00000048
        /*0174*/ 	.short	0x0100
        /*0176*/ 	.byte	0x05
	.zero		1


	//   ....[6]....
        /*0178*/ 	.word	0x00000650
        /*017c*/ 	.word	0x000000ff
        /*0180*/ 	.word	0x00000018
        /*0184*/ 	.short	0x0100
        /*0186*/ 	.byte	0x05
	.zero		1


	//   ....[7]....
        /*0188*/ 	.word	0x00000660
        /*018c*/ 	.word	0x000000ff
        /*0190*/ 	.word	0x00000050
        /*0194*/ 	.short	0x0100
        /*0196*/ 	.byte	0x05
	.zero		1


	//   ....[8]....
        /*0198*/ 	.word	0x00000670
        /*019c*/ 	.word	0x000000ff
        /*01a0*/ 	.word	0x00000020
        /*01a4*/ 	.short	0x0100
        /*01a6*/ 	.byte	0x05
	.zero		1


	//   ....[9]....
        /*01a8*/ 	.word	0x00000680
        /*01ac*/ 	.word	0x000000ff
        /*01b0*/ 	.word	0x00000058
        /*01b4*/ 	.short	0x0100
        /*01b6*/ 	.byte	0x05
	.zero		1


	//   ....[10]....
        /*01b8*/ 	.word	0x00000690
        /*01bc*/ 	.word	0x000000ff
        /*01c0*/ 	.word	0x00000028
        /*01c4*/ 	.short	0x0100
        /*01c6*/ 	.byte	0x05
	.zero		1


	//   ....[11]....
        /*01c8*/ 	.word	0x000006a0
        /*01cc*/ 	.word	0x000000ff
        /*01d0*/ 	.word	0x00000060
        /*01d4*/ 	.short	0x0100
        /*01d6*/ 	.byte	0x05
	.zero		1


	//   ....[12]....
        /*01d8*/ 	.word	0x000006b0
        /*01dc*/ 	.word	0x000000ff
        /*01e0*/ 	.word	0x00000030
        /*01e4*/ 	.short	0x0100
        /*01e6*/ 	.byte	0x05
	.zero		1


	//   ....[13]....
        /*01e8*/ 	.word	0x000006c0
        /*01ec*/ 	.word	0x000000ff
        /*01f0*/ 	.word	0x00000068
        /*01f4*/ 	.short	0x0100
        /*01f6*/ 	.byte	0x05
	.zero		1


	//   ....[14]....
        /*01f8*/ 	.word	0x000007e0
        /*01fc*/ 	.word	0x000000ff
        /*0200*/ 	.word	0x00000070
        /*0204*/ 	.short	0x0100
        /*0206*/ 	.byte	0x06
	.zero		1


	//   ....[15]....
        /*0208*/ 	.word	0x000007f0
        /*020c*/ 	.word	0x000000ff
        /*0210*/ 	.word	0x00000088
        /*0214*/ 	.short	0x0100
        /*0216*/ 	.byte	0x06
	.zero		1


	//   ....[16]....
        /*0218*/ 	.word	0x00000800
        /*021c*/ 	.word	0x000000ff
        /*0220*/ 	.word	0x00000078
        /*0224*/ 	.short	0x0100
        /*0226*/ 	.byte	0x06
	.zero		1


	//   ....[17]....
        /*0228*/ 	.word	0x00000810
        /*022c*/ 	.word	0x000000ff
        /*0230*/ 	.word	0x00000090
        /*0234*/ 	.short	0x0100
        /*0236*/ 	.byte	0x06
	.zero		1


	//   ....[18]....
        /*0238*/ 	.word	0x00000820
        /*023c*/ 	.word	0x000000ff
        /*0240*/ 	.word	0x00000080
        /*0244*/ 	.short	0x0100
        /*0246*/ 	.byte	0x06
	.zero		1


	//   ....[19]....
        /*0248*/ 	.word	0x00000830
        /*024c*/ 	.word	0x000000ff
        /*0250*/ 	.word	0x00000098
        /*0254*/ 	.short	0x0100
        /*0256*/ 	.byte	0x06
	.zero		1


	//   ....[20]....
        /*0258*/ 	.word	0x00000910
        /*025c*/ 	.word	0x000000ff
        /*0260*/ 	.word	0x000000a0
        /*0264*/ 	.short	0x0100
        /*0266*/ 	.byte	0x05
	.zero		1


	//   ....[21]....
        /*0268*/ 	.word	0x00000920
        /*026c*/ 	.word	0x000000ff
        /*0270*/ 	.word	0x000000a8
        /*0274*/ 	.short	0x0100
        /*0276*/ 	.byte	0x05
	.zero		1


	//   ....[22]....
        /*0278*/ 	.word	0x00000a50
        /*027c*/ 	.word	0x000000ff
        /*0280*/ 	.word	0x000000b0
        /*0284*/ 	.short	0x0100
        /*0286*/ 	.byte	0x05
	.zero		1


	//   ....[23]....
        /*0288*/ 	.word	0x00000a60
        /*028c*/ 	.word	0x000000ff
        /*0290*/ 	.word	0x000000c0
        /*0294*/ 	.short	0x0100
        /*0296*/ 	.byte	0x05
	.zero		1


	//   ....[24]....
        /*0298*/ 	.word	0x00000a70
        /*029c*/ 	.word	0x000000ff
        /*02a0*/ 	.word	0x000000b8
        /*02a4*/ 	.short	0x0100
        /*02a6*/ 	.byte	0x05
	.zero		1


	//   ....[25]....
        /*02a8*/ 	.word	0x00000a80
        /*02ac*/ 	.word	0x000000ff
        /*02b0*/ 	.word	0x000000c8
        /*02b4*/ 	.short	0x0100
        /*02b6*/ 	.byte	0x05
	.zero		1


	//   ....[26]....
        /*02b8*/ 	.word	0x00000ba0
        /*02bc*/ 	.word	0x000000ff
        /*02c0*/ 	.word	0x000000d0
        /*02c4*/ 	.short	0x0100
        /*02c6*/ 	.byte	0x06
	.zero		1


	//   ....[27]....
        /*02c8*/ 	.word	0x00000bb0
        /*02cc*/ 	.word	0x000000ff
        /*02d0*/ 	.word	0x000000f0
        /*02d4*/ 	.short	0x0100
        /*02d6*/ 	.byte	0x06
	.zero		1


	//   ....[28]....
        /*02d8*/ 	.word	0x00000bc0
        /*02dc*/ 	.word	0x000000ff
        /*02e0*/ 	.word	0x000000d8
        /*02e4*/ 	.short	0x0100
        /*02e6*/ 	.byte	0x06
	.zero		1


	//   ....[29]....
        /*02e8*/ 	.word	0x00000bd0
        /*02ec*/ 	.word	0x000000ff
        /*02f0*/ 	.word	0x000000f8
        /*02f4*/ 	.short	0x0100
        /*02f6*/ 	.byte	0x06
	.zero		1


	//   ....[30]....
        /*02f8*/ 	.word	0x00000be0
        /*02fc*/ 	.word	0x000000ff
        /*0300*/ 	.word	0x000000e0
        /*0304*/ 	.short	0x0100
        /*0306*/ 	.byte	0x06
	.zero		1


	//   ....[31]....
        /*0308*/ 	.word	0x00000bf0
        /*030c*/ 	.word	0x000000ff
        /*0310*/ 	.word	0x00000100
        /*0314*/ 	.short	0x0100
        /*0316*/ 	.byte	0x06
	.zero		1


	//   ....[32]....
        /*0318*/ 	.word	0x00000c00
        /*031c*/ 	.word	0x000000ff
        /*0320*/ 	.word	0x000000e8
        /*0324*/ 	.short	0x0100
        /*0326*/ 	.byte	0x06
	.zero		1


	//   ....[33]....
        /*0328*/ 	.word	0x00000c10
        /*032c*/ 	.word	0x000000ff
        /*0330*/ 	.word	0x00000108
        /*0334*/ 	.short	0x0100
        /*0336*/ 	.byte	0x06
	.zero		1


	//   ....[34]....
        /*0338*/ 	.word	0x00000d00
        /*033c*/ 	.word	0x000000ff
        /*0340*/ 	.word	0x00000110
        /*0344*/ 	.short	0x0100
        /*0346*/ 	.byte	0x05
	.zero		1


	//   ....[35]....
        /*0348*/ 	.word	0x00000d10
        /*034c*/ 	.word	0x000000ff
        /*0350*/ 	.word	0x00000120
        /*0354*/ 	.short	0x0100
        /*0356*/ 	.byte	0x05
	.zero		1


	//   ....[36]....
        /*0358*/ 	.word	0x00000d20
        /*035c*/ 	.word	0x000000ff
        /*0360*/ 	.word	0x00000118
        /*0364*/ 	.short	0x0100
        /*0366*/ 	.byte	0x05
	.zero		1


	//   ....[37]....
        /*0368*/ 	.word	0x00000d30
        /*036c*/ 	.word	0x000000ff
        /*0370*/ 	.word	0x00000128
        /*0374*/ 	.short	0x0100
        /*0376*/ 	.byte	0x05
	.zero		1


	//   ....[38]....
        /*0378*/ 	.word	0x00000e20
        /*037c*/ 	.word	0x000000ff
        /*0380*/ 	.word	0x00000130
        /*0384*/ 	.short	0x0100
        /*0386*/ 	.byte	0x04
	.zero		1


	//   ....[39]....
        /*0388*/ 	.word	0x00001830
        /*038c*/ 	.word	0x00000003
        /*0390*/ 	.word	0x00000120
        /*0394*/ 	.short	0x010a
        /*0396*/ 	.byte	0xff
	.zero		1


	//   ....[40]....
        /*0398*/ 	.word	0x00001860
        /*039c*/ 	.word	0x00000003
        /*03a0*/ 	.word	0x00000110
        /*03a4*/ 	.short	0x0101
        /*03a6*/ 	.byte	0xff
	.zero		1


	//   ....[41]....
        /*03a8*/ 	.word	0x00001970
        /*03ac*/ 	.word	0x000000ff
        /*03b0*/ 	.word	0x00000038
        /*03b4*/ 	.short	0x010a
        /*03b6*/ 	.byte	0x05
	.zero		1


	//   ....[42]....
        /*03b8*/ 	.word	0x00001a30
        /*03bc*/ 	.word	0x000000ff
        /*03c0*/ 	.word	0x00000038
        /*03c4*/ 	.short	0x010a
        /*03c6*/ 	.byte	0x21
	.zero		1


	//   ....[43]....
        /*03c8*/ 	.word	0x00001be0
        /*03cc*/ 	.word	0x000000ff
        /*03d0*/ 	.word	0x00000038
        /*03d4*/ 	.short	0x010a
        /*03d6*/ 	.byte	0x08
	.zero		1


	//   ....[44]....
        /*03d8*/ 	.word	0x00001da0
        /*03dc*/ 	.word	0x000000ff
        /*03e0*/ 	.word	0x000000a8
        /*03e4*/ 	.short	0x0101
        /*03e6*/ 	.byte	0x04
	.zero		1


	//   ....[45]....
        /*03e8*/ 	.word	0x00001dc0
        /*03ec*/ 	.word	0x000000ff
        /*03f0*/ 	.word	0x00000038
        /*03f4*/ 	.short	0x010a
        /*03f6*/ 	.byte	0x05
	.zero		1


	//   ....[46]....
        /*03f8*/ 	.word	0x00001e40
        /*03fc*/ 	.word	0x000000ff
        /*0400*/ 	.word	0x00000038
        /*0404*/ 	.short	0x010a
        /*0406*/ 	.byte	0x21
	.zero		1


	//   ....[47]....
        /*0408*/ 	.word	0x00001fd0
        /*040c*/ 	.word	0x000000ff
        /*0410*/ 	.word	0x00000038
        /*0414*/ 	.short	0x010a
        /*0416*/ 	.byte	0x08
	.zero		1


	//   ....[48]....
        /*0418*/ 	.word	0x000021c0
        /*041c*/ 	.word	0x00000002
        /*0420*/ 	.word	0x000000b0
        /*0424*/ 	.short	0x010a
        /*0426*/ 	.byte	0xff
	.zero		1


	//   ....[49]....
        /*0428*/ 	.word	0x00002280
        /*042c*/ 	.word	0x00000002
        /*0430*/ 	.word	0x00000000
        /*0434*/ 	.short	0x0101
        /*0436*/ 	.byte	0xff
	.zero		1


	//   ....[50]....
        /*0438*/ 	.word	0x000027e0
        /*043c*/ 	.word	0x000000ff
        /*0440*/ 	.word	0x00000000
        /*0444*/ 	.short	0x010a
        /*0446*/ 	.byte	0x05
	.zero		1


	//   ....[51]....
        /*0448*/ 	.word	0x00002870
        /*044c*/ 	.word	0x000000ff
        /*0450*/ 	.word	0x00000000
        /*0454*/ 	.short	0x010a
        /*0456*/ 	.byte	0x05
	.zero		1


	//   ....[52]....
        /*0458*/ 	.word	0x00002900
        /*045c*/ 	.word	0x000000ff
        /*0460*/ 	.word	0x00000000
        /*0464*/ 	.short	0x010a
        /*0466*/ 	.byte	0x05
	.zero		1


	//   ....[53]....
        /*0468*/ 	.word	0x00002990
        /*046c*/ 	.word	0x000000ff
        /*0470*/ 	.word	0x00000000
        /*0474*/ 	.short	0x010a
        /*0476*/ 	.byte	0x05
	.zero		1


	//   ....[54]....
        /*0478*/ 	.word	0x00002a20
        /*047c*/ 	.word	0x000000ff
        /*0480*/ 	.word	0x00000000
        /*0484*/ 	.short	0x010a
        /*0486*/ 	.byte	0x05
	.zero		1


	//   ....[55]....
        /*0488*/ 	.word	0x00002ab0
        /*048c*/ 	.word	0x000000ff
        /*0490*/ 	.word	0x00000000
        /*0494*/ 	.short	0x010a
        /*0496*/ 	.byte	0x05
	.zero		1


	//   ....[56]....
        /*0498*/ 	.word	0x00002b50
        /*049c*/ 	.word	0x00000000
        /*04a0*/ 	.word	0x00000000
        /*04a4*/ 	.short	0x010a
        /*04a6*/ 	.byte	0xff
	.zero		1


	//   ....[57]....
        /*04a8*/ 	.word	0x00002c80
        /*04ac*/ 	.word	0x00000000
        /*04b0*/ 	.word	0x00000110
        /*04b4*/ 	.short	0x010a
        /*04b6*/ 	.byte	0xff
	.zero		1


	//   ....[58]....
        /*04b8*/ 	.word	0x00002cf0
        /*04bc*/ 	.word	0x00000004
        /*04c0*/ 	.word	0x00000000
        /*04c4*/ 	.short	0x0101
        /*04c6*/ 	.byte	0xff
	.zero		1


	//   ....[59]....
        /*04c8*/ 	.word	0x00002d10
        /*04cc*/ 	.word	0x000000ff
        /*04d0*/ 	.word	0x000000c0
        /*04d4*/ 	.short	0x010a
        /*04d6*/ 	.byte	0x05
	.zero		1


	//   ....[60]....
        /*04d8*/ 	.word	0x00002e30
        /*04dc*/ 	.word	0x00000000
        /*04e0*/ 	.word	0x000000b0
        /*04e4*/ 	.short	0x010a
        /*04e6*/ 	.byte	0xff
	.zero		1


	//   ....[61]....
        /*04e8*/ 	.word	0x00002f30
        /*04ec*/ 	.word	0x00000000
        /*04f0*/ 	.word	0x00000000
        /*04f4*/ 	.short	0x0101
        /*04f6*/ 	.byte	0xff
	.zero		1


	//   ....[62]....
        /*04f8*/ 	.word	0x00002fc0
        /*04fc*/ 	.word	0x000000ff
        /*0500*/ 	.word	0x000000c0
        /*0504*/ 	.short	0x0106
        /*0506*/ 	.byte	0x05
	.zero		1


	//   ....[63]....
        /*0508*/ 	.word	0x00002fe0
        /*050c*/ 	.word	0x000000ff
        /*0510*/ 	.word	0x000000c0
        /*0514*/ 	.short	0x010a
        /*0516*/ 	.byte	0x05
	.zero		1


	//   ....[64]....
        /*0518*/ 	.word	0x00003070
        /*051c*/ 	.word	0x000000ff
        /*0520*/ 	.word	0x000000c0
        /*0524*/ 	.short	0x0106
        /*0526*/ 	.byte	0x04
	.zero		1


	//   ....[65]....
        /*0528*/ 	.word	0x000030b0
        /*052c*/ 	.word	0x00000000
        /*0530*/ 	.word	0x000000c0
        /*0534*/ 	.short	0x010a
        /*0536*/ 	.byte	0xff
	.zero		1


	//   ....[66]....
        /*0538*/ 	.word	0x000032f0
        /*053c*/ 	.word	0x000000ff
        /*0540*/ 	.word	0x00000008
        /*0544*/ 	.short	0x010a
        /*0546*/ 	.byte	0x04
	.zero		1


	//   ....[67]....
        /*0548*/ 	.word	0x00003310
        /*054c*/ 	.word	0x000000ff
        /*0550*/ 	.word	0x00000008
        /*0554*/ 	.short	0x010a
        /*0556*/ 	.byte	0x04
	.zero		1


	//   ....[68]....
        /*0558*/ 	.word	0x000034a0
        /*055c*/ 	.word	0x000000ff
        /*0560*/ 	.word	0x00000008
        /*0564*/ 	.short	0x010a
        /*0566*/ 	.byte	0x04
	.zero		1


	//   ....[69]....
        /*0568*/ 	.word	0x000034c0
        /*056c*/ 	.word	0x000000ff
        /*0570*/ 	.word	0x00000008
        /*0574*/ 	.short	0x010a
        /*0576*/ 	.byte	0x04
	.zero		1


	//   ....[70]....
        /*0578*/ 	.word	0x00003580
        /*057c*/ 	.word	0x000000ff
        /*0580*/ 	.word	0x00000000
        /*0584*/ 	.short	0x0101
        /*0586*/ 	.byte	0x05
	.zero		1


	//   ....[71]....
        /*0588*/ 	.word	0x00003940
        /*058c*/ 	.word	0x00000000
        /*0590*/ 	.word	0x000000b0
        /*0594*/ 	.short	0x010a
        /*0596*/ 	.byte	0xff
	.zero		1


	//   ....[72]....
        /*0598*/ 	.word	0x00003a00
        /*059c*/ 	.word	0x00000000
        /*05a0*/ 	.word	0x00000000
        /*05a4*/ 	.short	0x0101
        /*05a6*/ 	.byte	0xff
	.zero		1


	//   ....[73]....
        /*05a8*/ 	.word	0x00003ac0
        /*05ac*/ 	.word	0x000000ff
        /*05b0*/ 	.word	0x00000000
        /*05b4*/ 	.short	0x010a
        /*05b6*/ 	.byte	0x05
	.zero		1


	//   ....[74]....
        /*05b8*/ 	.word	0x00003ad0
        /*05bc*/ 	.word	0x000000ff
        /*05c0*/ 	.word	0x000000f0
        /*05c4*/ 	.short	0x010a
        /*05c6*/ 	.byte	0x13
	.zero		1


	//   ....[75]....
        /*05c8*/ 	.word	0x00003b80
        /*05cc*/ 	.word	0x000000ff
        /*05d0*/ 	.word	0x00000000
        /*05d4*/ 	.short	0x010a
        /*05d6*/ 	.byte	0x1a
	.zero		1


	//   ....[76]....
        /*05d8*/ 	.word	0x00003cb0
        /*05dc*/ 	.word	0x000000ff
        /*05e0*/ 	.word	0x00000000
        /*05e4*/ 	.short	0x010a
        /*05e6*/ 	.byte	0x1b
	.zero		1


	//   ....[77]....
        /*05e8*/ 	.word	0x000040f0
        /*05ec*/ 	.word	0x000000ff
        /*05f0*/ 	.word	0x00000000
        /*05f4*/ 	.short	0x010a
        /*05f6*/ 	.byte	0x06
	.zero		1


	//   ....[78]....
        /*05f8*/ 	.word	0x00004180
        /*05fc*/ 	.word	0x000000ff
        /*0600*/ 	.word	0x00000000
        /*0604*/ 	.short	0x010a
        /*0606*/ 	.byte	0x06
	.zero		1


	//   ....[79]....
        /*0608*/ 	.word	0x00004210
        /*060c*/ 	.word	0x000000ff
        /*0610*/ 	.word	0x00000000
        /*0614*/ 	.short	0x010a
        /*0616*/ 	.byte	0x06
	.zero		1


	//   ....[80]....
        /*0618*/ 	.word	0x000042b0
        /*061c*/ 	.word	0x00000000
        /*0620*/ 	.word	0x00000000
        /*0624*/ 	.short	0x010a
        /*0626*/ 	.byte	0xff
	.zero		1


	//   ....[81]....
        /*0628*/ 	.word	0x000042f0
        /*062c*/ 	.word	0x00000000
        /*0630*/ 	.word	0x00000000
        /*0634*/ 	.short	0x010a
        /*0636*/ 	.byte	0xff
	.zero		1


	//   ....[82]....
        /*0638*/ 	.word	0x00004360
        /*063c*/ 	.word	0x000000ff
        /*0640*/ 	.word	0x00000000
        /*0644*/ 	.short	0x0101
        /*0646*/ 	.byte	0x05
	.zero		1


	//   ....[83]....
        /*0648*/ 	.word	0x000043a0
        /*064c*/ 	.word	0x000000ff
        /*0650*/ 	.word	0x00000130
        /*0654*/ 	.short	0x010a
        /*0656*/ 	.byte	0x0b
	.zero		1


	//   ....[84]....
        /*0658*/ 	.word	0x00004400
        /*065c*/ 	.word	0x000000ff
        /*0660*/ 	.word	0x00000000
        /*0664*/ 	.short	0x0101
        /*0666*/ 	.byte	0x05
	.zero		1


	//   ....[85]....
        /*0668*/ 	.word	0x00004830
        /*066c*/ 	.word	0x00000000
        /*0670*/ 	.word	0x000000b0
        /*0674*/ 	.short	0x010a
        /*0676*/ 	.byte	0xff
	.zero		1


	//   ....[86]....
        /*0678*/ 	.word	0x000048f0
        /*067c*/ 	.word	0x00000000
        /*0680*/ 	.word	0x00000000
        /*0684*/ 	.short	0x0101
        /*0686*/ 	.byte	0xff
	.zero		1


	//   ....[87]....
        /*0688*/ 	.word	0x00004c10
        /*068c*/ 	.word	0x000000ff
        /*0690*/ 	.word	0x000000a8
        /*0694*/ 	.short	0x010a
        /*0696*/ 	.byte	0x06
	.zero		1


	//   ....[88]....
        /*0698*/ 	.word	0x00004e00
        /*069c*/ 	.word	0x000000ff
        /*06a0*/ 	.word	0x00000088
        /*06a4*/ 	.short	0x010a
        /*06a6*/ 	.byte	0x06
	.zero		1


	//   ....[89]....
        /*06a8*/ 	.word	0x00004ff0
        /*06ac*/ 	.word	0x000000ff
        /*06b0*/ 	.word	0x00000070
        /*06b4*/ 	.short	0x010b
        /*06b6*/ 	.byte	0x06
	.zero		1


	//   ....[90]....
        /*06b8*/ 	.word	0x00005000
        /*06bc*/ 	.word	0x000000ff
        /*06c0*/ 	.word	0x00000000
        /*06c4*/ 	.short	0x0101
        /*06c6*/ 	.byte	0x0d
	.zero		1


	//   ....[91]....
        /*06c8*/ 	.word	0x00005010
        /*06cc*/ 	.word	0x000000ff
        /*06d0*/ 	.word	0x00000090
        /*06d4*/ 	.short	0x010a
        /*06d6*/ 	.byte	0x06
	.zero		1


	//   ....[92]....
        /*06d8*/ 	.word	0x00005240
        /*06dc*/ 	.word	0x000000ff
        /*06e0*/ 	.word	0x00000078
        /*06e4*/ 	.short	0x010b
        /*06e6*/ 	.byte	0x06
	.zero		1


	//   ....[93]....
        /*06e8*/ 	.word	0x000052b0
        /*06ec*/ 	.word	0x000000ff
        /*06f0*/ 	.word	0x00000000
        /*06f4*/ 	.short	0x0101
        /*06f6*/ 	.byte	0x0d
	.zero		1


	//   ....[94]....
        /*06f8*/ 	.word	0x000052f0
        /*06fc*/ 	.word	0x000000ff
        /*0700*/ 	.word	0x00000098
        /*0704*/ 	.short	0x010a
        /*0706*/ 	.byte	0x06
	.zero		1


	//   ....[95]....
        /*0708*/ 	.word	0x00005520
        /*070c*/ 	.word	0x000000ff
        /*0710*/ 	.word	0x00000080
        /*0714*/ 	.short	0x010b
        /*0716*/ 	.byte	0x06
	.zero		1


	//   ....[96]....
        /*0718*/ 	.word	0x00005540
        /*071c*/ 	.word	0x000000ff
        /*0720*/ 	.word	0x00000000
        /*0724*/ 	.short	0x0101
        /*0726*/ 	.byte	0x07
	.zero		1


	//   ....[97]....
        /*0728*/ 	.word	0x00005570
        /*072c*/ 	.word	0x000000ff
        /*0730*/ 	.word	0x00000088
        /*0734*/ 	.short	0x010a
        /*0736*/ 	.byte	0x06
	.zero		1


	//   ....[98]....
        /*0738*/ 	.word	0x00005590
        /*073c*/ 	.word	0x000000ff
        /*0740*/ 	.word	0x00000090
        /*0744*/ 	.short	0x010a
        /*0746*/ 	.byte	0x06
	.zero		1


	//   ....[99]....
        /*0748*/ 	.word	0x000055d0
        /*074c*/ 	.word	0x00000000
        /*0750*/ 	.word	0x00000098
        /*0754*/ 	.short	0x010a
        /*0756*/ 	.byte	0xff
	.zero		1


	//   ....[100]....
        /*0758*/ 	.word	0x00005920
        /*075c*/ 	.word	0x00000000
        /*0760*/ 	.word	0x000000b0
        /*0764*/ 	.short	0x010a
        /*0766*/ 	.byte	0xff
	.zero		1


	//   ....[101]....
        /*0768*/ 	.word	0x00005a30
        /*076c*/ 	.word	0x00000000
        /*0770*/ 	.word	0x00000000
        /*0774*/ 	.short	0x0101
        /*0776*/ 	.byte	0xff
	.zero		1


	//   ....[102]....
        /*0778*/ 	.word	0x00006450
        /*077c*/ 	.word	0x000000ff
        /*0780*/ 	.word	0x00000070
        /*0784*/ 	.short	0x010a
        /*0786*/ 	.byte	0x30
	.zero		1


	//   ....[103]....
        /*0788*/ 	.word	0x00006490
        /*078c*/ 	.word	0x0000004a
        /*0790*/ 	.word	0x000000d0
        /*0794*/ 	.short	0x010a
        /*0796*/ 	.byte	0xff
	.zero		1


	//   ....[104]....
        /*0798*/ 	.word	0x000065a0
        /*079c*/ 	.word	0x000000ff
        /*07a0*/ 	.word	0x00000070
        /*07a4*/ 	.short	0x010a
        /*07a6*/ 	.byte	0x30
	.zero		1


	//   ....[105]....
        /*07a8*/ 	.word	0x00006670
        /*07ac*/ 	.word	0x0000004a
        /*07b0*/ 	.word	0x000000d0
        /*07b4*/ 	.short	0x010a
        /*07b6*/ 	.byte	0xff
	.zero		1


	//   ....[106]....
        /*07b8*/ 	.word	0x00006e30
        /*07bc*/ 	.word	0x00000000
        /*07c0*/ 	.word	0x00000000
        /*07c4*/ 	.short	0x0101
        /*07c6*/ 	.byte	0xff
	.zero		1


	//   ....[107]....
        /*07c8*/ 	.word	0x00006e40
        /*07cc*/ 	.word	0x00000003
        /*07d0*/ 	.word	0x00000070
        /*07d4*/ 	.short	0x010a
        /*07d6*/ 	.byte	0xff
	.zero		1


	//   ....[108]....
        /*07d8*/ 	.word	0x00006f00
        /*07dc*/ 	.word	0x00000003
        /*07e0*/ 	.word	0x00000070
        /*07e4*/ 	.short	0x010a
        /*07e6*/ 	.byte	0xff
	.zero		1


	//   ....[109]....
        /*07e8*/ 	.word	0x00007710
        /*07ec*/ 	.word	0x00000000
        /*07f0*/ 	.word	0x00000000
        /*07f4*/ 	.short	0x0101
        /*07f6*/ 	.byte	0xff
	.zero		1


	//   ....[110]....
        /*07f8*/ 	.word	0x00007720
        /*07fc*/ 	.word	0x00000004
        /*0800*/ 	.word	0x00000070
        /*0804*/ 	.short	0x010a
        /*0806*/ 	.byte	0xff
	.zero		1


	//   ....[111]....
        /*0808*/ 	.word	0x000077e0
        /*080c*/ 	.word	0x00000004
        /*0810*/ 	.word	0x00000070
        /*0814*/ 	.short	0x010a
        /*0816*/ 	.byte	0xff
	.zero		1


	//   ....[112]....
        /*0818*/ 	.word	0x00007af0
        /*081c*/ 	.word	0x0000004a
        /*0820*/ 	.word	0x00000000
        /*0824*/ 	.short	0x0101
        /*0826*/ 	.byte	0xff
	.zero		1


	//   ....[113]....
        /*0828*/ 	.word	0x00008030
        /*082c*/ 	.word	0x00000003
        /*0830*/ 	.word	0x00000000
        /*0834*/ 	.short	0x0101
        /*0836*/ 	.byte	0xff
	.zero		1


	//   ....[114]....
        /*0838*/ 	.word	0x000082a0
        /*083c*/ 	.word	0x000000ff
        /*0840*/ 	.word	0x00000000
        /*0844*/ 	.short	0x0101
        /*0846*/ 	.byte	0x04
	.zero		1


	//   ....[115]....
        /*0848*/ 	.word	0x000082c0
        /*084c*/ 	.word	0x00000003
        /*0850*/ 	.word	0x00000120
        /*0854*/ 	.short	0x010a
        /*0856*/ 	.byte	0xff
	.zero		1


	//   ....[116]....
        /*0858*/ 	.word	0x00008320
        /*085c*/ 	.word	0x00000002
        /*0860*/ 	.word	0x00000038
        /*0864*/ 	.short	0x010a
        /*0866*/ 	.byte	0xff
	.zero		1


	//   ....[117]....
        /*0868*/ 	.word	0x00008380
        /*086c*/ 	.word	0x00000002
        /*0870*/ 	.word	0x00000038
        /*0874*/ 	.short	0x010a
        /*0876*/ 	.byte	0xff
	.zero		1


	//   ....[118]....
        /*0878*/ 	.word	0x000083d0
        /*087c*/ 	.word	0x00000002
        /*0880*/ 	.word	0x000000b0
        /*0884*/ 	.short	0x010a
        /*0886*/ 	.byte	0xff
	.zero		1


	//   ....[119]....
        /*0888*/ 	.word	0x00008430
        /*088c*/ 	.word	0x00000000
        /*0890*/ 	.word	0x00000000
        /*0894*/ 	.short	0x010a
        /*0896*/ 	.byte	0xff
	.zero		1


	//   ....[120]....
        /*0898*/ 	.word	0x00008490
        /*089c*/ 	.word	0x00000000
        /*08a0*/ 	.word	0x00000000
        /*08a4*/ 	.short	0x010a
        /*08a6*/ 	.byte	0xff
	.zero		1


	//   ....[121]....
        /*08a8*/ 	.word	0x000084f0
        /*08ac*/ 	.word	0x00000000
        /*08b0*/ 	.word	0x00000000
        /*08b4*/ 	.short	0x010a
        /*08b6*/ 	.byte	0xff
	.zero		1


	//   ....[122]....
        /*08b8*/ 	.word	0x00008550
        /*08bc*/ 	.word	0x00000000
        /*08c0*/ 	.word	0x00000000
        /*08c4*/ 	.short	0x010a
        /*08c6*/ 	.byte	0xff
	.zero		1


	//   ....[123]....
        /*08c8*/ 	.word	0x000085b0
        /*08cc*/ 	.word	0x00000000
        /*08d0*/ 	.word	0x00000000
        /*08d4*/ 	.short	0x010a
        /*08d6*/ 	.byte	0xff
	.zero		1


	//   ....[124]....
        /*08d8*/ 	.word	0x00008610
        /*08dc*/ 	.word	0x00000000
        /*08e0*/ 	.word	0x00000000
        /*08e4*/ 	.short	0x010a
        /*08e6*/ 	.byte	0xff
	.zero		1


	//   ....[125]....
        /*08e8*/ 	.word	0x00008660
        /*08ec*/ 	.word	0x00000000
        /*08f0*/ 	.word	0x00000110
        /*08f4*/ 	.short	0x010a
        /*08f6*/ 	.byte	0xff
	.zero		1


	//   ....[126]....
        /*08f8*/ 	.word	0x000086c0
        /*08fc*/ 	.word	0x00000000
        /*0900*/ 	.word	0x000000c0
        /*0904*/ 	.short	0x010a
        /*0906*/ 	.byte	0xff
	.zero		1


	//   ....[127]....
        /*0908*/ 	.word	0x00008710
        /*090c*/ 	.word	0x00000000
        /*0910*/ 	.word	0x000000b0
        /*0914*/ 	.short	0x010a
        /*0916*/ 	.byte	0xff
	.zero		1


	//   ....[128]....
        /*0918*/ 	.word	0x00008770
        /*091c*/ 	.word	0x00000000
        /*0920*/ 	.word	0x000000c0
        /*0924*/ 	.short	0x010a
        /*0926*/ 	.byte	0xff
	.zero		1


	//   ....[129]....
        /*0928*/ 	.word	0x000087d0
        /*092c*/ 	.word	0x00000004
        /*0930*/ 	.word	0x00000008
        /*0934*/ 	.short	0x010a
        /*0936*/ 	.byte	0xff
	.zero		1


	//   ....[130]....
        /*0938*/ 	.word	0x000088b0
        /*093c*/ 	.word	0x00000002
        /*0940*/ 	.word	0x00000008
        /*0944*/ 	.short	0x010a
        /*0946*/ 	.byte	0xff
	.zero		1


	//   ....[131]....
        /*0948*/ 	.word	0x00008900
        /*094c*/ 	.word	0x00000000
        /*0950*/ 	.word	0x000000b0
        /*0954*/ 	.short	0x010a
        /*0956*/ 	.byte	0xff
	.zero		1


	//   ....[132]....
        /*0958*/ 	.word	0x00008960
        /*095c*/ 	.word	0x00000000
        /*0960*/ 	.word	0x000000f0
        /*0964*/ 	.short	0x010a
        /*0966*/ 	.byte	0xff
	.zero		1


	//   ....[133]....
        /*0968*/ 	.word	0x000089c0
        /*096c*/ 	.word	0x00000000
        /*0970*/ 	.word	0x00000000
        /*0974*/ 	.short	0x010a
        /*0976*/ 	.byte	0xff
	.zero		1


	//   ....[134]....
        /*0978*/ 	.word	0x00008a20
        /*097c*/ 	.word	0x00000000
        /*0980*/ 	.word	0x00000000
        /*0984*/ 	.short	0x010a
        /*0986*/ 	.byte	0xff
	.zero		1


	//   ....[135]....
        /*0988*/ 	.word	0x00008a80
        /*098c*/ 	.word	0x00000000
        /*0990*/ 	.word	0x00000000
        /*0994*/ 	.short	0x010a
        /*0996*/ 	.byte	0xff
	.zero		1


	//   ....[136]....
        /*0998*/ 	.word	0x00008ae0
        /*099c*/ 	.word	0x00000000
        /*09a0*/ 	.word	0x00000000
        /*09a4*/ 	.short	0x010a
        /*09a6*/ 	.byte	0xff
	.zero		1


	//   ....[137]....
        /*09a8*/ 	.word	0x00008b40
        /*09ac*/ 	.word	0x00000000
        /*09b0*/ 	.word	0x00000130
        /*09b4*/ 	.short	0x010a
        /*09b6*/ 	.byte	0xff
	.zero		1


	//   ....[138]....
        /*09b8*/ 	.word	0x00008b90
        /*09bc*/ 	.word	0x00000000
        /*09c0*/ 	.word	0x000000b0
        /*09c4*/ 	.short	0x010a
        /*09c6*/ 	.byte	0xff
	.zero		1


	//   ....[139]....
        /*09c8*/ 	.word	0x00008bf0
        /*09cc*/ 	.word	0x00000000
        /*09d0*/ 	.word	0x000000a8
        /*09d4*/ 	.short	0x010a
        /*09d6*/ 	.byte	0xff
	.zero		1


	//   ....[140]....
        /*09d8*/ 	.word	0x00008c50
        /*09dc*/ 	.word	0x00000003
        /*09e0*/ 	.word	0x00000088
        /*09e4*/ 	.short	0x010a
        /*09e6*/ 	.byte	0xff
	.zero		1


	//   ....[141]....
        /*09e8*/ 	.word	0x00008cb0
        /*09ec*/ 	.word	0x00000003
        /*09f0*/ 	.word	0x00000090
        /*09f4*/ 	.short	0x010a
        /*09f6*/ 	.byte	0xff
	.zero		1


	//   ....[142]....
        /*09f8*/ 	.word	0x00008d10
        /*09fc*/ 	.word	0x00000003
        /*0a00*/ 	.word	0x00000098
        /*0a04*/ 	.short	0x010a
        /*0a06*/ 	.byte	0xff
	.zero		1


	//   ....[143]....
        /*0a08*/ 	.word	0x00008d70
        /*0a0c*/ 	.word	0x00000000
        /*0a10*/ 	.word	0x00000088
        /*0a14*/ 	.short	0x010a
        /*0a16*/ 	.byte	0xff
	.zero		1


	//   ....[144]....
        /*0a18*/ 	.word	0x00008dd0
        /*0a1c*/ 	.word	0x00000000
        /*0a20*/ 	.word	0x00000090
        /*0a24*/ 	.short	0x010a
        /*0a26*/ 	.byte	0xff
	.zero		1


	//   ....[145]....
        /*0a28*/ 	.word	0x00008e20
        /*0a2c*/ 	.word	0x00000000
        /*0a30*/ 	.word	0x000000b0
        /*0a34*/ 	.short	0x010a
        /*0a36*/ 	.byte	0xff
	.zero		1


	//   ....[146]....
        /*0a38*/ 	.word	0x00008e80
        /*0a3c*/ 	.word	0x00000000
        /*0a40*/ 	.word	0x00000070
        /*0a44*/ 	.short	0x010a
        /*0a46*/ 	.byte	0xff
	.zero		1


	//   ....[147]....
        /*0a48*/ 	.word	0x00008ed0
        /*0a4c*/ 	.word	0x0000004a
        /*0a50*/ 	.word	0x000000d0
        /*0a54*/ 	.short	0x010a
        /*0a56*/ 	.byte	0xff
	.zero		1


	//   ....[148]....
        /*0a58*/ 	.word	0x00008f20
        /*0a5c*/ 	.word	0x00000003
        /*0a60*/ 	.word	0x00000070
        /*0a64*/ 	.short	0x010a
        /*0a66*/ 	.byte	0xff
	.zero		1


	//   ....[149]....
        /*0a68*/ 	.word	0x00008f70
        /*0a6c*/ 	.word	0x00000004
        /*0a70*/ 	.word	0x00000070
        /*0a74*/ 	.short	0x010a
        /*0a76*/ 	.byte	0xff
	.zero		1


	//----- nvinfo : EIATTR_NUM_MBARRIERS
	.align		4
.L_47:
        /*0a78*/ 	.byte	0x03, 0x38
        /*0a7a*/ 	.short	0x0027


	//----- nvinfo : EIATTR_EXIT_INSTR_OFFSETS
	.align		4
        /*0a7c*/ 	.byte	0x04, 0x1c
        /*0a7e*/ 	.short	(.L_49 - .L_48)


	//   ....[0]....
.L_48:
        /*0a80*/ 	.word	0x00002b80


	//   ....[1]....
        /*0a84*/ 	.word	0x00003080


	//   ....[2]....
        /*0a88*/ 	.word	0x000030e0


	//   ....[3]....
        /*0a8c*/ 	.word	0x00004620


	//   ....[4]....
        /*0a90*/ 	.word	0x00005600


	//   ....[5]....
        /*0a94*/ 	.word	0x00005640


	//   ....[6]....
        /*0a98*/ 	.word	0x00008190


	//   ....[7]....
        /*0a9c*/ 	.word	0x00008210


	//   ....[8]....
        /*0aa0*/ 	.word	0x00008240


	//   ....[9]....
        /*0aa4*/ 	.word	0x000082b0


	//----- nvinfo : EIATTR_MAX_THREADS
	.align		4
.L_49:
        /*0aa8*/ 	.byte	0x04, 0x05
        /*0aaa*/ 	.short	(.L_51 - .L_50)
.L_50:
        /*0aac*/ 	.word	0x00000100
        /*0ab0*/ 	.word	0x00000001
        /*0ab4*/ 	.word	0x00000001


	//----- nvinfo : EIATTR_CRS_STACK_SIZE
	.align		4
.L_51:
        /*0ab8*/ 	.byte	0x04, 0x1e
        /*0aba*/ 	.short	(.L_53 - .L_52)
.L_52:
        /*0abc*/ 	.word	0x00000000


	//----- nvinfo : EIATTR_CBANK_PARAM_SIZE
	.align		4
.L_53:
        /*0ac0*/ 	.byte	0x03, 0x19
        /*0ac2*/ 	.short	0x0800


	//----- nvinfo : EIATTR_PARAM_CBANK
	.align		4
        /*0ac4*/ 	.byte	0x04, 0x0a
        /*0ac6*/ 	.short	(.L_55 - .L_54)
	.align		4
.L_54:
        /*0ac8*/ 	.word	index@(.nv.constant0._ZN7cutlass13device_kernelINS_4gemm6kernel13GemmUniversalIN4cute5tupleIJiiiiEEENS1_10collective13CollectiveMmaINS1_35MainloopSm100TmaUmmaWarpSpecializedILi7ELi2ELi4ENS5_IJNS4_1CILi2EEENSA_ILi1EEESC_EEEEENS5_IJNSA_ILi128EEENSA_ILi96EEESF_EEENS_10bfloat16_tENS5_IJlSC_lEEESI_SJ_NS4_8TiledMMAINS4_8MMA_AtomIJNS4_26SM100_MMA_F16BF16_2x1SM_SSISI_SI_fLi128ELi96ELNS4_4UMMA5MajorE0ELSO_0ELNSN_7ScaleInE0ELSP_0EEEEEENS4_6LayoutINS5_IJSC_SC_SC_EEENS5_IJNSA_ILi0EEESU_SU_EEEEENS5_IJNS4_10UnderscoreESX_SX_EEEEENS4_18SM100_TMA_2SM_LOADENS4_14ComposedLayoutINS4_7SwizzleILi3ELi4ELi3EEENS4_18smem_ptr_flag_bitsILi16EEENSS_INS5_IJNSA_ILi8EEENSA_ILi64EEEEEENS5_IJS17_SC_EEEEEEEvNS4_8identityES10_S1B_vS1C_EENS_8epilogue10collective18CollectiveEpilogueINS1E_23Sm100TmaWarpSpecializedILi3ELi2ELi16ELb1ELb0EEEJNS5_IJS17_SG_SF_EEENS5_IJNSS_IS17_SC_EENSS_INS5_IJNSA_ILi16EEESB_EEENS5_IJSC_NSA_ILi48EEEEEEEEEEESI_SJ_SI_SJ_NS1E_6fusion15FusionCallbacksIS1I_NS1R_17LinearCombinationISI_fSI_fLNS_15FloatRoundStyleE2EEES1J_S1Q_JEEENS4_5SM1004TMEM4LOAD26SM100_TMEM_LOAD_32dp32b16xENS4_13SM90_TMA_LOADENS11_INS12_ILi1ELi4ELi3EEES15_NSS_INS5_IJS16_S1L_EEENS5_IJS1L_SC_EEEEEEENS4_39AutoVectorizingCopyWithAssumedAlignmentILi128EEENS4_14SM90_TMA_STOREES26_S28_S28_EEEvvEEEEvNT_6ParamsE)
        /*0acc*/ 	.short	0x0380
        /*0ace*/ 	.short	0x0800


	//----- nvinfo : EIATTR_SW_WAR
	.align		4
.L_55:
        /*0ad0*/ 	.byte	0x04, 0x36
        /*0ad2*/ 	.short	(.L_57 - .L_56)
.L_56:
        /*0ad4*/ 	.word	0x00000008
.L_57:


//--------------------- .nv.callgraph             --------------------------
	.section	.nv.callgraph,"",@"SHT_CUDA_CALLGRAPH"
	.align	4
	.sectionentsize	8
	.align		4
        /*0000*/ 	.word	0x00000000
	.align		4
        /*0004*/ 	.word	0xffffffff
	.align		4
        /*0008*/ 	.word	index@(_ZN7cutlass13device_kernelINS_4gemm6kernel13GemmUniversalIN4cute5tupleIJiiiiEEENS1_10collective13CollectiveMmaINS1_35MainloopSm100TmaUmmaWarpSpecializedILi7ELi2ELi4ENS5_IJNS4_1CILi2EEENSA_ILi1EEESC_EEEEENS5_IJNSA_ILi128EEENSA_ILi96EEESF_EEENS_10bfloat16_tENS5_IJlSC_lEEESI_SJ_NS4_8TiledMMAINS4_8MMA_AtomIJNS4_26SM100_MMA_F16BF16_2x1SM_SSISI_SI_fLi128ELi96ELNS4_4UMMA5MajorE0ELSO_0ELNSN_7ScaleInE0ELSP_0EEEEEENS4_6LayoutINS5_IJSC_SC_SC_EEENS5_IJNSA_ILi0EEESU_SU_EEEEENS5_IJNS4_10UnderscoreESX_SX_EEEEENS4_18SM100_TMA_2SM_LOADENS4_14ComposedLayoutINS4_7SwizzleILi3ELi4ELi3EEENS4_18smem_ptr_flag_bitsILi16EEENSS_INS5_IJNSA_ILi8EEENSA_ILi64EEEEEENS5_IJS17_SC_EEEEEEEvNS4_8identityES10_S1B_vS1C_EENS_8epilogue10collective18CollectiveEpilogueINS1E_23Sm100TmaWarpSpecializedILi3ELi2ELi16ELb1ELb0EEEJNS5_IJS17_SG_SF_EEENS5_IJNSS_IS17_SC_EENSS_INS5_IJNSA_ILi16EEESB_EEENS5_IJSC_NSA_ILi48EEEEEEEEEEESI_SJ_SI_SJ_NS1E_6fusion15FusionCallbacksIS1I_NS1R_17LinearCombinationISI_fSI_fLNS_15FloatRoundStyleE2EEES1J_S1Q_JEEENS4_5SM1004TMEM4LOAD26SM100_TMEM_LOAD_32dp32b16xENS4_13SM90_TMA_LOADENS11_INS12_ILi1ELi4ELi3EEES15_NSS_INS5_IJS16_S1L_EEENS5_IJS1L_SC_EEEEEEENS4_39AutoVectorizingCopyWithAssumedAlignmentILi128EEENS4_14SM90_TMA_STOREES26_S28_S28_EEEvvEEEEvNT_6ParamsE)
	.align		4
        /*000c*/ 	.word	index@(__assertfail)
	.align		4
        /*0010*/ 	.word	0x00000000
	.align		4
        /*0014*/ 	.word	0xfffffffe
	.align		4
        /*0018*/ 	.word	0x00000000
	.align		4
        /*001c*/ 	.word	0xfffffffd
	.align		4
        /*0020*/ 	.word	0x00000000
	.align		4
        /*0024*/ 	.word	0xfffffffc


//--------------------- .nv.constant4             --------------------------
	.section	.nv.constant4,"a",@progbits
	.align	8
	.align		8
.nv.constant4:
        /*0000*/ 	.dword	__assertfail
	.align		8
        /*0008*/ 	.dword	__unnamed_1
	.align		8
        /*0010*/ 	.dword	__unnamed_2
	.align		8
        /*0018*/ 	.dword	_ZN40_INTERNAL_cd25bbb8_4_k_cu_2936c594_132654cuda3std3__45__cpo5beginE
	.align		8
        /*0020*/ 	.dword	_ZN40_INTERNAL_cd25bbb8_4_k_cu_2936c594_132654cuda3std3__45__cpo3endE
	.align		8
        /*0028*/ 	.dword	_ZN40_INTERNAL_cd25bbb8_4_k_cu_2936c594_132654cuda3std3__45__cpo6cbeginE
	.align		8
        /*0030*/ 	.dword	_ZN40_INTERNAL_cd25bbb8_4_k_cu_2936c594_132654cuda3std3__45__cpo4cendE
	.align		8
        /*0038*/ 	.dword	_ZN40_INTERNAL_cd25bbb8_4_k_cu_2936c594_132654cuda3std3__442_GLOBAL__N__cd25bbb8_4_k_cu_2936c594_132656ignoreE
	.align		8
        /*0040*/ 	.dword	_ZN40_INTERNAL_cd25bbb8_4_k_cu_2936c594_132654cuda3std3__419piecewise_constructE
	.align		8
        /*0048*/ 	.dword	_ZN40_INTERNAL_cd25bbb8_4_k_cu_2936c594_132654cuda3std3__48in_placeE
	.align		8
        /*0050*/ 	.dword	_ZN40_INTERNAL_cd25bbb8_4_k_cu_2936c594_132654cuda3std6ranges3__45__cpo4swapE
	.align		8
        /*0058*/ 	.dword	_ZN40_INTERNAL_cd25bbb8_4_k_cu_2936c594_132654cuda3std6ranges3__45__cpo9iter_moveE
	.align		8
        /*0060*/ 	.dword	_ZN40_INTERNAL_cd25bbb8_4_k_cu_2936c594_132654cute7productE
	.align		8
        /*0068*/ 	.dword	_ZN40_INTERNAL_cd25bbb8_4_k_cu_2936c594_132654cute1_E
	.align		8
        /*0070*/ 	.dword	$str$25
	.align		8
        /*0078*/ 	.dword	$str$26
	.align		8
        /*0080*/ 	.dword	$str$27
	.align		8
        /*0088*/ 	.dword	$str$28


//--------------------- .text._ZN7cutlass13device_kernelINS_4gemm6kernel13GemmUniversalIN4cute5tupleIJiiiiEEENS1_10collective13CollectiveMmaINS1_35MainloopSm100TmaUmmaWarpSpecializedILi7ELi2ELi4ENS5_IJNS4_1CILi2EEENSA_ILi1EEESC_EEEEENS5_IJNSA_ILi128EEENSA_ILi96EEESF_EEENS_10bfloat16_tENS5_IJlSC_lEEESI_SJ_NS4_8TiledMMAINS4_8MMA_AtomIJNS4_26SM100_MMA_F16BF16_2x1SM_SSISI_SI_fLi128ELi96ELNS4_4UMMA5MajorE0ELSO_0ELNSN_7ScaleInE0ELSP_0EEEEEENS4_6LayoutINS5_IJSC_SC_SC_EEENS5_IJNSA_ILi0EEESU_SU_EEEEENS5_IJNS4_10UnderscoreESX_SX_EEEEENS4_18SM100_TMA_2SM_LOADENS4_14ComposedLayoutINS4_7SwizzleILi3ELi4ELi3EEENS4_18smem_ptr_flag_bitsILi16EEENSS_INS5_IJNSA_ILi8EEENSA_ILi64EEEEEENS5_IJS17_SC_EEEEEEEvNS4_8identityES10_S1B_vS1C_EENS_8epilogue10collective18CollectiveEpilogueINS1E_23Sm100TmaWarpSpecializedILi3ELi2ELi16ELb1ELb0EEEJNS5_IJS17_SG_SF_EEENS5_IJNSS_IS17_SC_EENSS_INS5_IJNSA_ILi16EEESB_EEENS5_IJSC_NSA_ILi48EEEEEEEEEEESI_SJ_SI_SJ_NS1E_6fusion15FusionCallbacksIS1I_NS1R_17LinearCombinationISI_fSI_fLNS_15FloatRoundStyleE2EEES1J_S1Q_JEEENS4_5SM1004TMEM4LOAD26SM100_TMEM_LOAD_32dp32b16xENS4_13SM90_TMA_LOADENS11_INS12_ILi1ELi4ELi3EEES15_NSS_INS5_IJS16_S1L_EEENS5_IJS1L_SC_EEEEEEENS4_39AutoVectorizingCopyWithAssumedAlignmentILi128EEENS4_14SM90_TMA_STOREES26_S28_S28_EEEvvEEEEvNT_6ParamsE --------------------------
	.section	.text._ZN7cutlass13device_kernelINS_4gemm6kernel13GemmUniversalIN4cute5tupleIJiiiiEEENS1_10collective13CollectiveMmaINS1_35MainloopSm100TmaUmmaWarpSpecializedILi7ELi2ELi4ENS5_IJNS4_1CILi2EEENSA_ILi1EEESC_EEEEENS5_IJNSA_ILi128EEENSA_ILi96EEESF_EEENS_10bfloat16_tENS5_IJlSC_lEEESI_SJ_NS4_8TiledMMAINS4_8MMA_AtomIJNS4_26SM100_MMA_F16BF16_2x1SM_SSISI_SI_fLi128ELi96ELNS4_4UMMA5MajorE0ELSO_0ELNSN_7ScaleInE0ELSP_0EEEEEENS4_6LayoutINS5_IJSC_SC_SC_EEENS5_IJNSA_ILi0EEESU_SU_EEEEENS5_IJNS4_10UnderscoreESX_SX_EEEEENS4_18SM100_TMA_2SM_LOADENS4_14ComposedLayoutINS4_7SwizzleILi3ELi4ELi3EEENS4_18smem_ptr_flag_bitsILi16EEENSS_INS5_IJNSA_ILi8EEENSA_ILi64EEEEEENS5_IJS17_SC_EEEEEEEvNS4_8identityES10_S1B_vS1C_EENS_8epilogue10collective18CollectiveEpilogueINS1E_23Sm100TmaWarpSpecializedILi3ELi2ELi16ELb1ELb0EEEJNS5_IJS17_SG_SF_EEENS5_IJNSS_IS17_SC_EENSS_INS5_IJNSA_ILi16EEESB_EEENS5_IJSC_NSA_ILi48EEEEEEEEEEESI_SJ_SI_SJ_NS1E_6fusion15FusionCallbacksIS1I_NS1R_17LinearCombinationISI_fSI_fLNS_15FloatRoundStyleE2EEES1J_S1Q_JEEENS4_5SM1004TMEM4LOAD26SM100_TMEM_LOAD_32dp32b16xENS4_13SM90_TMA_LOADENS11_INS12_ILi1ELi4ELi3EEES15_NSS_INS5_IJS16_S1L_EEENS5_IJS1L_SC_EEEEEEENS4_39AutoVectorizingCopyWithAssumedAlignmentILi128EEENS4_14SM90_TMA_STOREES26_S28_S28_EEEvvEEEEvNT_6ParamsE,"ax",@progbits
	.align	128
.text._ZN7cutlass13device_kernelINS_4gemm6kernel13GemmUniversalIN4cute5tupleIJiiiiEEENS1_10collective13CollectiveMmaINS1_35MainloopSm100TmaUmmaWarpSpecializedILi7ELi2ELi4ENS5_IJNS4_1CILi2EEENSA_ILi1EEESC_EEEEENS5_IJNSA_ILi128EEENSA_ILi96EEESF_EEENS_10bfloat16_tENS5_IJlSC_lEEESI_SJ_NS4_8TiledMMAINS4_8MMA_AtomIJNS4_26SM100_MMA_F16BF16_2x1SM_SSISI_SI_fLi128ELi96ELNS4_4UMMA5MajorE0ELSO_0ELNSN_7ScaleInE0ELSP_0EEEEEENS4_6LayoutINS5_IJSC_SC_SC_EEENS5_IJNSA_ILi0EEESU_SU_EEEEENS5_IJNS4_10UnderscoreESX_SX_EEEEENS4_18SM100_TMA_2SM_LOADENS4_14ComposedLayoutINS4_7SwizzleILi3ELi4ELi3EEENS4_18smem_ptr_flag_bitsILi16EEENSS_INS5_IJNSA_ILi8EEENSA_ILi64EEEEEENS5_IJS17_SC_EEEEEEEvNS4_8identityES10_S1B_vS1C_EENS_8epilogue10collective18CollectiveEpilogueINS1E_23Sm100TmaWarpSpecializedILi3ELi2ELi16ELb1ELb0EEEJNS5_IJS17_SG_SF_EEENS5_IJNSS_IS17_SC_EENSS_INS5_IJNSA_ILi16EEESB_EEENS5_IJSC_NSA_ILi48EEEEEEEEEEESI_SJ_SI_SJ_NS1E_6fusion15FusionCallbacksIS1I_NS1R_17LinearCombinationISI_fSI_fLNS_15FloatRoundStyleE2EEES1J_S1Q_JEEENS4_5SM1004TMEM4LOAD26SM100_TMEM_LOAD_32dp32b16xENS4_13SM90_TMA_LOADENS11_INS12_ILi1ELi4ELi3EEES15_NSS_INS5_IJS16_S1L_EEENS5_IJS1L_SC_EEEEEEENS4_39AutoVectorizingCopyWithAssumedAlignmentILi128EEENS4_14SM90_TMA_STOREES26_S28_S28_EEEvvEEEEvNT_6ParamsE:
        .type           _ZN7cutlass13device_kernelINS_4gemm6kernel13GemmUniversalIN4cute5tupleIJiiiiEEENS1_10collective13CollectiveMmaINS1_35MainloopSm100TmaUmmaWarpSpecializedILi7ELi2ELi4ENS5_IJNS4_1CILi2EEENSA_ILi1EEESC_EEEEENS5_IJNSA_ILi128EEENSA_ILi96EEESF_EEENS_10bfloat16_tENS5_IJlSC_lEEESI_SJ_NS4_8TiledMMAINS4_8MMA_AtomIJNS4_26SM100_MMA_F16BF16_2x1SM_SSISI_SI_fLi128ELi96ELNS4_4UMMA5MajorE0ELSO_0ELNSN_7ScaleInE0ELSP_0EEEEEENS4_6LayoutINS5_IJSC_SC_SC_EEENS5_IJNSA_ILi0EEESU_SU_EEEEENS5_IJNS4_10UnderscoreESX_SX_EEEEENS4_18SM100_TMA_2SM_LOADENS4_14ComposedLayoutINS4_7SwizzleILi3ELi4ELi3EEENS4_18smem_ptr_flag_bitsILi16EEENSS_INS5_IJNSA_ILi8EEENSA_ILi64EEEEEENS5_IJS17_SC_EEEEEEEvNS4_8identityES10_S1B_vS1C_EENS_8epilogue10collective18CollectiveEpilogueINS1E_23Sm100TmaWarpSpecializedILi3ELi2ELi16ELb1ELb0EEEJNS5_IJS17_SG_SF_EEENS5_IJNSS_IS17_SC_EENSS_INS5_IJNSA_ILi16EEESB_EEENS5_IJSC_NSA_ILi48EEEEEEEEEEESI_SJ_SI_SJ_NS1E_6fusion15FusionCallbacksIS1I_NS1R_17LinearCombinationISI_fSI_fLNS_15FloatRoundStyleE2EEES1J_S1Q_JEEENS4_5SM1004TMEM4LOAD26SM100_TMEM_LOAD_32dp32b16xENS4_13SM90_TMA_LOADENS11_INS12_ILi1ELi4ELi3EEES15_NSS_INS5_IJS16_S1L_EEENS5_IJS1L_SC_EEEEEEENS4_39AutoVectorizingCopyWithAssumedAlignmentILi128EEENS4_14SM90_TMA_STOREES26_S28_S28_EEEvvEEEEvNT_6ParamsE,@function
        .size           _ZN7cutlass13device_kernelINS_4gemm6kernel13GemmUniversalIN4cute5tupleIJiiiiEEENS1_10collective13CollectiveMmaINS1_35MainloopSm100TmaUmmaWarpSpecializedILi7ELi2ELi4ENS5_IJNS4_1CILi2EEENSA_ILi1EEESC_EEEEENS5_IJNSA_ILi128EEENSA_ILi96EEESF_EEENS_10bfloat16_tENS5_IJlSC_lEEESI_SJ_NS4_8TiledMMAINS4_8MMA_AtomIJNS4_26SM100_MMA_F16BF16_2x1SM_SSISI_SI_fLi128ELi96ELNS4_4UMMA5MajorE0ELSO_0ELNSN_7ScaleInE0ELSP_0EEEEEENS4_6LayoutINS5_IJSC_SC_SC_EEENS5_IJNSA_ILi0EEESU_SU_EEEEENS5_IJNS4_10UnderscoreESX_SX_EEEEENS4_18SM100_TMA_2SM_LOADENS4_14ComposedLayoutINS4_7SwizzleILi3ELi4ELi3EEENS4_18smem_ptr_flag_bitsILi16EEENSS_INS5_IJNSA_ILi8EEENSA_ILi64EEEEEENS5_IJS17_SC_EEEEEEEvNS4_8identityES10_S1B_vS1C_EENS_8epilogue10collective18CollectiveEpilogueINS1E_23Sm100TmaWarpSpecializedILi3ELi2ELi16ELb1ELb0EEEJNS5_IJS17_SG_SF_EEENS5_IJNSS_IS17_SC_EENSS_INS5_IJNSA_ILi16EEESB_EEENS5_IJSC_NSA_ILi48EEEEEEEEEEESI_SJ_SI_SJ_NS1E_6fusion15FusionCallbacksIS1I_NS1R_17LinearCombinationISI_fSI_fLNS_15FloatRoundStyleE2EEES1J_S1Q_JEEENS4_5SM1004TMEM4LOAD26SM100_TMEM_LOAD_32dp32b16xENS4_13SM90_TMA_LOADENS11_INS12_ILi1ELi4ELi3EEES15_NSS_INS5_IJS16_S1L_EEENS5_IJS1L_SC_EEEEEEENS4_39AutoVectorizingCopyWithAssumedAlignmentILi128EEENS4_14SM90_TMA_STOREES26_S28_S28_EEEvvEEEEvNT_6ParamsE,(.L_x_193 - _ZN7cutlass13device_kernelINS_4gemm6kernel13GemmUniversalIN4cute5tupleIJiiiiEEENS1_10collective13CollectiveMmaINS1_35MainloopSm100TmaUmmaWarpSpecializedILi7ELi2ELi4ENS5_IJNS4_1CILi2EEENSA_ILi1EEESC_EEEEENS5_IJNSA_ILi128EEENSA_ILi96EEESF_EEENS_10bfloat16_tENS5_IJlSC_lEEESI_SJ_NS4_8TiledMMAINS4_8MMA_AtomIJNS4_26SM100_MMA_F16BF16_2x1SM_SSISI_SI_fLi128ELi96ELNS4_4UMMA5MajorE0ELSO_0ELNSN_7ScaleInE0ELSP_0EEEEEENS4_6LayoutINS5_IJSC_SC_SC_EEENS5_IJNSA_ILi0EEESU_SU_EEEEENS5_IJNS4_10UnderscoreESX_SX_EEEEENS4_18SM100_TMA_2SM_LOADENS4_14ComposedLayoutINS4_7SwizzleILi3ELi4ELi3EEENS4_18smem_ptr_flag_bitsILi16EEENSS_INS5_IJNSA_ILi8EEENSA_ILi64EEEEEENS5_IJS17_SC_EEEEEEEvNS4_8identityES10_S1B_vS1C_EENS_8epilogue10collective18CollectiveEpilogueINS1E_23Sm100TmaWarpSpecializedILi3ELi2ELi16ELb1ELb0EEEJNS5_IJS17_SG_SF_EEENS5_IJNSS_IS17_SC_EENSS_INS5_IJNSA_ILi16EEESB_EEENS5_IJSC_NSA_ILi48EEEEEEEEEEESI_SJ_SI_SJ_NS1E_6fusion15FusionCallbacksIS1I_NS1R_17LinearCombinationISI_fSI_fLNS_15FloatRoundStyleE2EEES1J_S1Q_JEEENS4_5SM1004TMEM4LOAD26SM100_TMEM_LOAD_32dp32b16xENS4_13SM90_TMA_LOADENS11_INS12_ILi1ELi4ELi3EEES15_NSS_INS5_IJS16_S1L_EEENS5_IJS1L_SC_EEEEEEENS4_39AutoVectorizingCopyWithAssumedAlignmentILi128EEENS4_14SM90_TMA_STOREES26_S28_S28_EEEvvEEEEvNT_6ParamsE)
        .other          _ZN7cutlass13device_kernelINS_4gemm6kernel13GemmUniversalIN4cute5tupleIJiiiiEEENS1_10collective13CollectiveMmaINS1_35MainloopSm100TmaUmmaWarpSpecializedILi7ELi2ELi4ENS5_IJNS4_1CILi2EEENSA_ILi1EEESC_EEEEENS5_IJNSA_ILi128EEENSA_ILi96EEESF_EEENS_10bfloat16_tENS5_IJlSC_lEEESI_SJ_NS4_8TiledMMAINS4_8MMA_AtomIJNS4_26SM100_MMA_F16BF16_2x1SM_SSISI_SI_fLi128ELi96ELNS4_4UMMA5MajorE0ELSO_0ELNSN_7ScaleInE0ELSP_0EEEEEENS4_6LayoutINS5_IJSC_SC_SC_EEENS5_IJNSA_ILi0EEESU_SU_EEEEENS5_IJNS4_10UnderscoreESX_SX_EEEEENS4_18SM100_TMA_2SM_LOADENS4_14ComposedLayoutINS4_7SwizzleILi3ELi4ELi3EEENS4_18smem_ptr_flag_bitsILi16EEENSS_INS5_IJNSA_ILi8EEENSA_ILi64EEEEEENS5_IJS17_SC_EEEEEEEvNS4_8identityES10_S1B_vS1C_EENS_8epilogue10collective18CollectiveEpilogueINS1E_23Sm100TmaWarpSpecializedILi3ELi2ELi16ELb1ELb0EEEJNS5_IJS17_SG_SF_EEENS5_IJNSS_IS17_SC_EENSS_INS5_IJNSA_ILi16EEESB_EEENS5_IJSC_NSA_ILi48EEEEEEEEEEESI_SJ_SI_SJ_NS1E_6fusion15FusionCallbacksIS1I_NS1R_17LinearCombinationISI_fSI_fLNS_15FloatRoundStyleE2EEES1J_S1Q_JEEENS4_5SM1004TMEM4LOAD26SM100_TMEM_LOAD_32dp32b16xENS4_13SM90_TMA_LOADENS11_INS12_ILi1ELi4ELi3EEES15_NSS_INS5_IJS16_S1L_EEENS5_IJS1L_SC_EEEEEEENS4_39AutoVectorizingCopyWithAssumedAlignmentILi128EEENS4_14SM90_TMA_STOREES26_S28_S28_EEEvvEEEEvNT_6ParamsE,@"STO_CUDA_ENTRY STV_DEFAULT"
_ZN7cutlass13device_kernelINS_4gemm6kernel13GemmUniversalIN4cute5tupleIJiiiiEEENS1_10collective13CollectiveMmaINS1_35MainloopSm100TmaUmmaWarpSpecializedILi7ELi2ELi4ENS5_IJNS4_1CILi2EEENSA_ILi1EEESC_EEEEENS5_IJNSA_ILi128EEENSA_ILi96EEESF_EEENS_10bfloat16_tENS5_IJlSC_lEEESI_SJ_NS4_8TiledMMAINS4_8MMA_AtomIJNS4_26SM100_MMA_F16BF16_2x1SM_SSISI_SI_fLi128ELi96ELNS4_4UMMA5MajorE0ELSO_0ELNSN_7ScaleInE0ELSP_0EEEEEENS4_6LayoutINS5_IJSC_SC_SC_EEENS5_IJNSA_ILi0EEESU_SU_EEEEENS5_IJNS4_10UnderscoreESX_SX_EEEEENS4_18SM100_TMA_2SM_LOADENS4_14ComposedLayoutINS4_7SwizzleILi3ELi4ELi3EEENS4_18smem_ptr_flag_bitsILi16EEENSS_INS5_IJNSA_ILi8EEENSA_ILi64EEEEEENS5_IJS17_SC_EEEEEEEvNS4_8identityES10_S1B_vS1C_EENS_8epilogue10collective18CollectiveEpilogueINS1E_23Sm100TmaWarpSpecializedILi3ELi2ELi16ELb1ELb0EEEJNS5_IJS17_SG_SF_EEENS5_IJNSS_IS17_SC_EENSS_INS5_IJNSA_ILi16EEESB_EEENS5_IJSC_NSA_ILi48EEEEEEEEEEESI_SJ_SI_SJ_NS1E_6fusion15FusionCallbacksIS1I_NS1R_17LinearCombinationISI_fSI_fLNS_15FloatRoundStyleE2EEES1J_S1Q_JEEENS4_5SM1004TMEM4LOAD26SM100_TMEM_LOAD_32dp32b16xENS4_13SM90_TMA_LOADENS11_INS12_ILi1ELi4ELi3EEES15_NSS_INS5_IJS16_S1L_EEENS5_IJS1L_SC_EEEEEEENS4_39AutoVectorizingCopyWithAssumedAlignmentILi128EEENS4_14SM90_TMA_STOREES26_S28_S28_EEEvvEEEEvNT_6ParamsE:
[----:B------:R-:W1:Y:S01]  /*0000*/  LDC R1, c[0x0][0x37c] ;  /* 0x0000df00ff017b82 */ /* 0x000e620000000800 */
[----:B------:R-:W2:Y:S01]  /*0010*/  S2R R72, SR_TID.X ;  /* 0x0000000000487919 */ /* 0x000ea20000002100 */
[----:B------:R-:W3:Y:S06]  /*0020*/  LDCU.64 UR4, c[0x0][0x890] ;  /* 0x00011200ff0477ac */ /* 0x000eec0008000a00 */
[----:B------:R-:W4:Y:S01]  /*0030*/  S2UR UR37, SR_CgaCtaId ;  /* 0x00000000002579c3 */ /* 0x000f220000008800 */
[----:B------:R-:W-:Y:S02]  /*0040*/  PRMT R59, RZ, 0x7610, R59 ;  /* 0x00007610ff3b7816 */ /* 0x000fe4000000003b */
[----:B------:R-:W-:Y:S01]  /*0050*/  ELECT P1, URZ, PT ;  /* 0x0000000000ff782f */ /* 0x000fe20003820000 */
[----:B------:R-:W1:Y:S01]  /*0060*/  LDCU.64 UR46, c[0x0][0x358] ;  /* 0x00006b00ff2e77ac */ /* 0x000e620008000a00 */
[----:B---3--:R-:W-:-:S04]  /*0070*/  UISETP.NE.U32.AND UP0, UPT, UR4, URZ, UPT ;  /* 0x000000ff0400728c */ /* 0x008fc8000bf05070 */
[----:B------:R-:W-:Y:S02]  /*0080*/  UISETP.NE.AND.EX UP0, UPT, UR5, URZ, UPT, UP0 ;  /* 0x000000ff0500728c */ /* 0x000fe4000bf05300 */
[----:B----4-:R-:W-:Y:S02]  /*0090*/  ULOP3.LUT UR9, UR37, 0x1, URZ, 0xc0, !UPT ;  /* 0x0000000125097892 */ /* 0x010fe4000f8ec0ff */
[----:B------:R-:W-:Y:S01]  /*00a0*/  ULOP3.LUT UR8, UR37, 0x1, URZ, 0x3c, !UPT ;  /* 0x0000000125087892 */ /* 0x000fe2000f8e3cff */
[----:B--2---:R-:W-:-:S05]  /*00b0*/  SHF.R.U32.HI R66, RZ, 0x5, R72 ;  /* 0x00000005ff427819 */ /* 0x004fca0000011648 */
[----:B------:R-:W2:Y:S02]  /*00c0*/  SHFL.IDX PT, R0, R66, RZ, 0x1f ;  /* 0x00001fff42007589 */ /* 0x000ea400000e0000 */
[----:B--2---:R-:W-:Y:S01]  /*00d0*/  R2UR UR10, R0 ;  /* 0x00000000000a72ca */ /* 0x004fe200000e0000 */
[----:B-1----:R-:W-:-:S14]  /*00e0*/  BRA.U UP0, `(.L_x_0) ;  /* 0x00000001002c7547 */ /* 0x002fdc000b800000 */
[----:B------:R-:W1:Y:S02]  /*00f0*/  LDCU.64 UR6, c[0x0][0x888] ;  /* 0x00011100ff0677ac */ /* 0x000e640008000a00 */
[----:B-1----:R-:W-:-:S04]  /*0100*/  UISETP.NE.U32.AND UP0, UPT, UR6, URZ, UPT ;  /* 0x000000ff0600728c */ /* 0x002fc8000bf05070 */
[----:B------:R-:W-:-:S09]  /*0110*/  UISETP.NE.AND.EX UP0, UPT, UR7, URZ, UPT, UP0 ;  /* 0x000000ff0700728c */ /* 0x000fd2000bf05300 */
[----:B------:R-:W-:Y:S05]  /*0120*/  BRA.U !UP0, `(.L_x_1) ;  /* 0x0000000108107547 */ /* 0x000fea000b800000 */
[----:B------:R-:W1:Y:S02]  /*0130*/  LDC.64 R2, c[0x0][0x888] ;  /* 0x00022200ff027b82 */ /* 0x000e640000000a00 */
[----:B-1----:R1:W5:Y:S01]  /*0140*/  LDG.E R35, desc[UR46][R2.64] ;  /* 0x0000002e02237981 */ /* 0x002362000c1e1900 */
[----:B------:R-:W-:Y:S01]  /*0150*/  HFMA2 R59, -RZ, RZ, 0, 5.9604644775390625e-08 ;  /* 0x00000001ff3b7431 */ /* 0x000fe200000001ff */
[----:B------:R-:W-:Y:S05]  /*0160*/  BRA `(.L_x_0) ;  /* 0x00000000000c7947 */ /* 0x000fea0003800000 */
.L_x_1:
[----:B------:R-:W1:Y:S01]  /*0170*/  LDCU UR6, c[0x0][0x880] ;  /* 0x00011000ff0677ac */ /* 0x000e620008000800 */
[----:B------:R-:W-:Y:S01]  /*0180*/  HFMA2 R59, -RZ, RZ, 0, 5.9604644775390625e-08 ;  /* 0x00000001ff3b7431 */ /* 0x000fe200000001ff */
[----:B-1----:R-:W-:-:S07]  /*0190*/  MOV R35, UR6 ;  /* 0x0000000600237c02 */ /* 0x002fce0008000f00 */
.L_x_0:
[----:B------:R-:W2:Y:S02]  /*01a0*/  LDCU.64 UR6, c[0x0][0x8b0] ;  /* 0x00011600ff0677ac */ /* 0x000ea40008000a00 */
[----:B--2---:R-:W-:-:S04]  /*01b0*/  UISETP.NE.U32.AND UP0, UPT, UR6, URZ, UPT ;  /* 0x000000ff0600728c */ /* 0x004fc8000bf05070 */
[----:B------:R-:W-:-:S09]  /*01c0*/  UISETP.NE.AND.EX UP0, UPT, UR7, URZ, UPT, UP0 ;  /* 0x000000ff0700728c */ /* 0x000fd2000bf05300 */
[----:B------:R-:W-:Y:S05]  /*01d0*/  BRA.U UP0, `(.L_x_2) ;  /* 0x0000000100247547 */ /* 0x000fea000b800000 */
[----:B------:R-:W2:Y:S02]  /*01e0*/  LDCU.64 UR6, c[0x0][0x8a8] ;  /* 0x00011500ff0677ac */ /* 0x000ea40008000a00 */
[----:B--2---:R-:W-:-:S04]  /*01f0*/  UISETP.NE.U32.AND UP0, UPT, UR6, URZ, UPT ;  /* 0x000000ff0600728c */ /* 0x004fc8000bf05070 */
[----:B------:R-:W-:-:S09]  /*0200*/  UISETP.NE.AND.EX UP0, UPT, UR7, URZ, UPT, UP0 ;  /* 0x000000ff0700728c */ /* 0x000fd2000bf05300 */
[----:B------:R-:W-:Y:S05]  /*0210*/  BRA.U !UP0, `(.L_x_3) ;  /* 0x00000001080c7547 */ /* 0x000fea000b800000 */
[----:B------:R-:W2:Y:S02]  /*0220*/  LDC.64 R30, c[0x0][0x8a8] ;  /* 0x00022a00ff1e7b82 */ /* 0x000ea40000000a00 */
[----:B--2---:R2:W5:Y:S01]  /*0230*/  LDG.E R30, desc[UR46][R30.64] ;  /* 0x0000002e1e1e7981 */ /* 0x004562000c1e1900 */
[----:B------:R-:W-:Y:S05]  /*0240*/  BRA `(.L_x_2) ;  /* 0x0000000000087947 */ /* 0x000fea0003800000 */
.L_x_3:
[----:B------:R-:W2:Y:S02]  /*0250*/  LDCU UR6, c[0x0][0x8a0] ;  /* 0x00011400ff0677ac */ /* 0x000ea40008000800 */
[----:B--2---:R-:W-:Y:S02]  /*0260*/  MOV R30, UR6 ;  /* 0x00000006001e7c02 */ /* 0x004fe40008000f00 */
.L_x_2:
[----:B------:R-:W-:Y:S01]  /*0270*/  IMAD.U32 R0, RZ, RZ, UR10 ;  /* 0x0000000aff007e24 */ /* 0x000fe2000f8e00ff */
[----:B------:R-:W-:Y:S04]  /*0280*/  BSSY.RECONVERGENT B0, `(.L_x_4) ;  /* 0x000000c000007945 */ /* 0x000fe80003800200 */
[C---:B------:R-:W-:Y:S02]  /*0290*/  ISETP.NE.OR P2, PT, R0.reuse, 0x1, !P1 ;  /* 0x000000010000780c */ /* 0x040fe40004f45670 */
[----:B------:R-:W-:-:S11]  /*02a0*/  ISETP.NE.OR P0, PT, R0, 0x3, !P1 ;  /* 0x000000030000780c */ /* 0x000fd60004f05670 */
[----:B------:R-:W-:Y:S05]  /*02b0*/  @P2 BRA `(.L_x_5) ;  /* 0x0000000000202947 */ /* 0x000fea0003800000 */
[----:B------:R-:W3:Y:S02]  /*02c0*/  LDCU.64 UR6, c[0x0][0x348] ;  /* 0x00006900ff0677ac */ /* 0x000ee40008000a00 */
[----:B---3--:R-:W-:Y:S02]  /*02d0*/  UIADD3 UR12, UP1, UPT, UR6, 0x80, URZ ;  /* 0x00000080060c7890 */ /* 0x008fe4000ff3e0ff */
[----:B------:R-:W-:Y:S02]  /*02e0*/  UIADD3 UR6, UP0, UPT, UR6, 0x180, URZ ;  /* 0x0000018006067890 */ /* 0x000fe4000ff1e0ff */
[----:B------:R-:W-:Y:S02]  /*02f0*/  UIADD3.X UR13, UPT, UPT, URZ, UR7, URZ, UP1, !UPT ;  /* 0x00000007ff0d7290 */ /* 0x000fe40008ffe4ff */
[----:B------:R-:W-:-:S07]  /*0300*/  UIADD3.X UR7, UPT, UPT, URZ, UR7, URZ, UP0, !UPT ;  /* 0x00000007ff077290 */ /* 0x000fce00087fe4ff */
[----:B------:R3:W-:Y:S02]  /*0310*/  UTMACCTL.PF [UR12] ;  /* 0x000000000c0079b9 */ /* 0x0007e40008040000 */
[----:B------:R3:W-:Y:S02]  /*0320*/  UTMACCTL.PF [UR6] ;  /* 0x00000000060079b9 */ /* 0x0007e40008040000 */
[----:B---3--:R-:W-:Y:S01]  /*0330*/  NOP ;  /* 0x0000000000007918 */ /* 0x008fe20000000000 */
.L_x_5:
[----:B------:R-:W-:Y:S05]  /*0340*/  BSYNC.RECONVERGENT B0 ;  /* 0x0000000000007941 */ /* 0x000fea0003800200 */
.L_x_4:
[----:B------:R-:W-:Y:S04]  /*0350*/  BSSY.RECONVERGENT B0, `(.L_x_6) ;  /* 0x000000a000007945 */ /* 0x000fe80003800200 */
        /* <DEDUP_REMOVED lines=9> */
.L_x_7:
[----:B------:R-:W-:Y:S05]  /*03f0*/  BSYNC.RECONVERGENT B0 ;  /* 0x0000000000007941 */ /* 0x000fea0003800200 */
.L_x_6:
[----:B------:R-:W3:Y:S01]  /*0400*/  LDCU.64 UR6, c[0x0][0x888] ;  /* 0x00011100ff0677ac */ /* 0x000ee20008000a00 */
[----:B------:R-:W-:Y:S02]  /*0410*/  UISETP.EQ.U32.AND UP1, UPT, UR4, URZ, UPT ;  /* 0x000000ff0400728c */ /* 0x000fe4000bf22070 */
[----:B------:R-:W-:Y:S02]  /*0420*/  UPLOP3.LUT UP5, UPT, UPT, UPT, UPT, 0x80, 0x8 ;  /* 0x000000000008789c */ /* 0x000fe40003faf070 */
[----:B---3--:R-:W-:-:S04]  /*0430*/  UISETP.NE.U32.AND UP0, UPT, UR6, URZ, UPT ;  /* 0x000000ff0600728c */ /* 0x008fc8000bf05070 */
[----:B------:R-:W-:-:S04]  /*0440*/  UISETP.NE.AND.EX UP0, UPT, UR7, URZ, UPT, UP0 ;  /* 0x000000ff0700728c */ /* 0x000fc8000bf05300 */
[----:B------:R-:W-:-:S04]  /*0450*/  UISETP.EQ.OR.EX UP2, UPT, UR5, URZ, !UP0, UP1 ;  /* 0x000000ff0500728c */ /* 0x000fc8000c742710 */
[----:B------:R-:W-:-:S05]  /*0460*/  UP2UR UR51, UPR, URZ, 0x4 ;  /* 0x00000004ff337883 */ /* 0x000fca0008000000 */
[----:B------:R-:W-:Y:S07]  /*0470*/  BRA.U !UP2, `(.L_x_8) ;  /* 0x000000010a207547 */ /* 0x000fee000b800000 */
[----:B------:R-:W-:Y:S01]  /*0480*/  UISETP.NE.U32.AND UP2, UPT, UR4, URZ, UPT ;  /* 0x000000ff0400728c */ /* 0x000fe2000bf45070 */
[----:B-----5:R-:W-:Y:S01]  /*0490*/  FSETP.NEU.AND P0, PT, R35, RZ, PT ;  /* 0x000000ff2300720b */ /* 0x020fe20003f0d000 */
[----:B------:R-:W-:Y:S02]  /*04a0*/  USEL UR4, URZ, 0xffffffff, UP0 ;  /* 0xffffffffff047887 */ /* 0x000fe40008000000 */
[----:B------:R-:W-:-:S10]  /*04b0*/  UISETP.NE.AND.EX UP2, UPT, UR5, URZ, UPT, UP2 ;  /* 0x000000ff0500728c */ /* 0x000fd4000bf45320 */
[----:B------:R-:W-:Y:S01]  /*04c0*/  VOTEU.ANY UP1, P0 ;  /* 0x0000000000ff7886 */ /* 0x000fe20000020100 */
[----:B------:R-:W-:-:S04]  /*04d0*/  @!UP2 USEL UR4, URZ, 0xffffffff, UP1 ;  /* 0xffffffffff04a887 */ /* 0x000fc80008800000 */
[----:B------:R-:W-:-:S04]  /*04e0*/  ULOP3.LUT UR4, UR4, 0x1, URZ, 0xc0, !UPT ;  /* 0x0000000104047892 */ /* 0x000fc8000f8ec0ff */
[----:B------:R-:W-:-:S11]  /*04f0*/  UISETP.NE.U32.AND UP5, UPT, UR4, 0x1, UPT ;  /* 0x000000010400788c */ /* 0x000fd6000bfa5070 */
.L_x_8:
[----:B------:R-:W3:Y:S01]  /*0500*/  SHFL.IDX PT, R0, R66, RZ, 0x1f ;  /* 0x00001fff42007589 */ /* 0x000ee200000e0000 */
[----:B------:R-:W-:-:S04]  /*0510*/  UISETP.NE.AND UP1, UPT, UR10, 0x2, UPT ;  /* 0x000000020a00788c */ /* 0x000fc8000bf25270 */
[----:B------:R-:W-:Y:S02]  /*0520*/  UISETP.EQ.AND UP2, UPT, UR9, URZ, !UP1 ;  /* 0x000000ff0900728c */ /* 0x000fe4000cf42270 */
[----:B------:R-:W-:-:S04]  /*0530*/  USEL UR14, URZ, 0x1, UP1 ;  /* 0x00000001ff0e7887 */ /* 0x000fc80008800000 */
[----:B------:R-:W-:Y:S02]  /*0540*/  PLOP3.LUT P5, PT, P1, PT, UP2, 0x80, 0x8 ;  /* 0x000000000008781c */ /* 0x000fe40000faf028 */
[----:B---3--:R-:W-:-:S13]  /*0550*/  ISETP.NE.AND P0, PT, R0, RZ, PT ;  /* 0x000000ff0000720c */ /* 0x008fda0003f05270 */
[----:B------:R-:W-:Y:S05]  /*0560*/  @P0 BRA `(.L_x_9) ;  /* 0x00000000005c0947 */ /* 0x000fea0003800000 */
[----:B------:R-:W-:Y:S01]  /*0570*/  UMOV UR5, 0x400 ;  /* 0x0000040000057882 */ /* 0x000fe20000000000 */
[----:B------:R-:W-:Y:S01]  /*0580*/  UMOV UR4, 0x1 ;  /* 0x0000000100047882 */ /* 0x000fe20000000000 */
[----:B------:R-:W-:Y:S02]  /*0590*/  ULEA UR5, UR37, UR5, 0x18 ;  /* 0x0000000525057291 */ /* 0x000fe4000f8ec0ff */
[----:B------:R-:W-:-:S04]  /*05a0*/  UIADD3 UR6, UPT, UPT, -UR4, 0x100000, URZ ;  /* 0x0010000004067890 */ /* 0x000fc8000fffe1ff */
[----:B------:R-:W-:Y:S02]  /*05b0*/  USHF.L.U32 UR7, UR6, 0xb, URZ ;  /* 0x0000000b06077899 */ /* 0x000fe400080006ff */
[----:B------:R-:W-:Y:S01]  /*05c0*/  USHF.L.U32 UR6, UR6, 0x1, URZ ;  /* 0x0000000106067899 */ /* 0x000fe200080006ff */
[----:B------:R-:W-:Y:S01]  /*05d0*/  ELECT P0, URZ, PT ;  /* 0x0000000000ff782f */ /* 0x000fe20003800000 */
[----:B------:R-:W3:Y:S10]  /*05e0*/  FENCE.VIEW.ASYNC.S ;  /* 0x00000000000073c6 */ /* 0x000ef40000000000 */
[----:B---3--:R3:W4:Y:S01]  /*05f0*/  SYNCS.EXCH.64 URZ, [UR5], UR6 ;  /* 0x0000000605ff75b2 */ /* 0x0087220008000100 */
[----:B------:R3:W1:Y:S01]  /*0600*/  SYNCS.EXCH.64 URZ, [UR5+0x38], UR6 ;  /* 0x0000380605ff75b2 */ /* 0x0006620008000100 */
        /* <DEDUP_REMOVED lines=11> */
[----:B------:R3:W1:Y:S02]  /*06c0*/  SYNCS.EXCH.64 URZ, [UR5+0x68], UR6 ;  /* 0x0000680605ff75b2 */ /* 0x0006640008000100 */
[----:B---3--:R-:W-:Y:S01]  /*06d0*/  NOP ;  /* 0x0000000000007918 */ /* 0x008fe20000000000 */
.L_x_9:
[----:B------:R-:W3:Y:S01]  /*06e0*/  SHFL.IDX PT, R0, R66, RZ, 0x1f ;  /* 0x00001fff42007589 */ /* 0x000ee200000e0000 */
[----:B------:R-:W-:Y:S01]  /*06f0*/  NOP ;  /* 0x0000000000007918 */ /* 0x000fe20000000000 */
[----:B---3--:R-:W-:-:S13]  /*0700*/  ISETP.NE.AND P0, PT, R0, 0x1, PT ;  /* 0x000000010000780c */ /* 0x008fda0003f05270 */
[----:B------:R-:W-:Y:S05]  /*0710*/  @P0 BRA `(.L_x_10) ;  /* 0x00000000004c0947 */ /* 0x000fea0003800000 */
[----:B------:R-:W-:Y:S01]  /*0720*/  UMOV UR6, 0x400 ;  /* 0x0000040000067882 */ /* 0x000fe20000000000 */
[----:B------:R-:W-:Y:S01]  /*0730*/  UMOV UR5, 0x20 ;  /* 0x0000002000057882 */ /* 0x000fe20000000000 */
[----:B------:R-:W-:Y:S01]  /*0740*/  UMOV UR4, 0x80 ;  /* 0x0000008000047882 */ /* 0x000fe20000000000 */
[----:B------:R-:W-:Y:S02]  /*0750*/  ULEA UR6, UR37, UR6, 0x18 ;  /* 0x0000000625067291 */ /* 0x000fe4000f8ec0ff */
[----:B------:R-:W-:-:S04]  /*0760*/  UIADD3 UR12, UPT, UPT, -UR5, 0x100000, URZ ;  /* 0x00100000050c7890 */ /* 0x000fc8000fffe1ff */
[----:B------:R-:W-:Y:S02]  /*0770*/  USHF.L.U32 UR13, UR12, 0xb, URZ ;  /* 0x0000000b0c0d7899 */ /* 0x000fe400080006ff */
[----:B------:R-:W-:Y:S02]  /*0780*/  USHF.L.U32 UR12, UR12, 0x1, URZ ;  /* 0x000000010c0c7899 */ /* 0x000fe400080006ff */
[----:B------:R-:W-:-:S04]  /*0790*/  UIADD3 UR4, UPT, UPT, -UR4, 0x100000, URZ ;  /* 0x0010000004047890 */ /* 0x000fc8000fffe1ff */
[----:B------:R-:W-:Y:S02]  /*07a0*/  USHF.L.U32 UR5, UR4, 0xb, URZ ;  /* 0x0000000b04057899 */ /* 0x000fe400080006ff */
[----:B------:R-:W-:Y:S01]  /*07b0*/  USHF.L.U32 UR4, UR4, 0x1, URZ ;  /* 0x0000000104047899 */ /* 0x000fe200080006ff */
[----:B------:R-:W-:Y:S01]  /*07c0*/  ELECT P0, URZ, PT ;  /* 0x0000000000ff782f */ /* 0x000fe20003800000 */
[----:B------:R-:W3:Y:S02]  /*07d0*/  FENCE.VIEW.ASYNC.S ;  /* 0x00000000000073c6 */ /* 0x000ee40000000000 */
[----:B---3--:R3:W1:Y:S08]  /*07e0*/  SYNCS.EXCH.64 URZ, [UR6+0x70], UR12 ;  /* 0x0000700c06ff75b2 */ /* 0x0086700008000100 */
[----:B------:R3:W1:Y:S01]  /*07f0*/  SYNCS.EXCH.64 URZ, [UR6+0x88], UR4 ;  /* 0x0000880406ff75b2 */ /* 0x0006620008000100 */
[----:B------:R3:W1:Y:S01]  /*0800*/  SYNCS.EXCH.64 URZ, [UR6+0x78], UR12 ;  /* 0x0000780c06ff75b2 */ /* 0x0006620008000100 */
[----:B------:R3:W1:Y:S01]  /*0810*/  SYNCS.EXCH.64 URZ, [UR6+0x90], UR4 ;  /* 0x0000900406ff75b2 */ /* 0x0006620008000100 */
[----:B------:R3:W1:Y:S01]  /*0820*/  SYNCS.EXCH.64 URZ, [UR6+0x80], UR12 ;  /* 0x0000800c06ff75b2 */ /* 0x0006620008000100 */
[----:B------:R3:W1:Y:S01]  /*0830*/  SYNCS.EXCH.64 URZ, [UR6+0x98], UR4 ;  /* 0x0000980406ff75b2 */ /* 0x0006620008000100 */
[----:B------:R-:W-:Y:S01]  /*0840*/  NOP ;  /* 0x0000000000007918 */ /* 0x000fe20000000000 */
.L_x_10:
[----:B------:R-:W2:Y:S01]  /*0850*/  SHFL.IDX PT, R0, R66, RZ, 0x1f ;  /* 0x00001fff42007589 */ /* 0x000ea200000e0000 */
[----:B------:R-:W-:Y:S01]  /*0860*/  NOP ;  /* 0x0000000000007918 */ /* 0x000fe20000000000 */
[----:B--2---:R-:W-:-:S13]  /*0870*/  ISETP.NE.AND P0, PT, R0, 0x3, PT ;  /* 0x000000030000780c */ /* 0x004fda0003f05270 */
[----:B------:R-:W-:Y:S05]  /*0880*/  @P0 BRA `(.L_x_11) ;  /* 0x00000000002c0947 */ /* 0x000fea0003800000 */
[----:B---3--:R-:W-:Y:S01]  /*0890*/  UMOV UR5, 0x400 ;  /* 0x0000040000057882 */ /* 0x008fe20000000000 */
[----:B------:R-:W-:Y:S01]  /*08a0*/  UMOV UR4, 0x20 ;  /* 0x0000002000047882 */ /* 0x000fe20000000000 */
[----:B------:R-:W-:Y:S02]  /*08b0*/  ULEA UR5, UR37, UR5, 0x18 ;  /* 0x0000000525057291 */ /* 0x000fe4000f8ec0ff */
[----:B------:R-:W-:-:S04]  /*08c0*/  UIADD3 UR6, UPT, UPT, -UR4, 0x100000, URZ ;  /* 0x0010000004067890 */ /* 0x000fc8000fffe1ff */
[----:B------:R-:W-:Y:S02]  /*08d0*/  USHF.L.U32 UR7, UR6, 0xb, URZ ;  /* 0x0000000b06077899 */ /* 0x000fe400080006ff */
[----:B------:R-:W-:Y:S01]  /*08e0*/  USHF.L.U32 UR6, UR6, 0x1, URZ ;  /* 0x0000000106067899 */ /* 0x000fe200080006ff */
[----:B------:R-:W-:Y:S01]  /*08f0*/  ELECT P0, URZ, PT ;  /* 0x0000000000ff782f */ /* 0x000fe20003800000 */
[----:B------:R-:W2:Y:S10]  /*0900*/  FENCE.VIEW.ASYNC.S ;  /* 0x00000000000073c6 */ /* 0x000eb40000000000 */
[----:B--2---:R2:W3:Y:S01]  /*0910*/  SYNCS.EXCH.64 URZ, [UR5+0xa0], UR6 ;  /* 0x0000a00605ff75b2 */ /* 0x0044e20008000100 */
[----:B------:R2:W1:Y:S01]  /*0920*/  SYNCS.EXCH.64 URZ, [UR5+0xa8], UR6 ;  /* 0x0000a80605ff75b2 */ /* 0x0004620008000100 */
[----:B------:R-:W-:Y:S01]  /*0930*/  NOP ;  /* 0x0000000000007918 */ /* 0x000fe20000000000 */
.L_x_11:
[----:B------:R-:W4:Y:S01]  /*0940*/  SHFL.IDX PT, R0, R66, RZ, 0x1f ;  /* 0x00001fff42007589 */ /* 0x000f2200000e0000 */
[----:B------:R-:W-:Y:S01]  /*0950*/  NOP ;  /* 0x0000000000007918 */ /* 0x000fe20000000000 */
[----:B----4-:R-:W-:-:S13]  /*0960*/  ISETP.NE.AND P0, PT, R0, 0x4, PT ;  /* 0x000000040000780c */ /* 0x010fda0003f05270 */
[----:B------:R-:W-:Y:S05]  /*0970*/  @P0 BRA `(.L_x_12) ;  /* 0x0000000000480947 */ /* 0x000fea0003800000 */
[----:B--23--:R-:W-:Y:S01]  /*0980*/  UMOV UR6, 0x1e0 ;  /* 0x000001e000067882 */ /* 0x00cfe20000000000 */
[----:B------:R-:W-:Y:S01]  /*0990*/  UMOV UR5, 0x400 ;  /* 0x0000040000057882 */ /* 0x000fe20000000000 */
[----:B------:R-:W-:Y:S01]  /*09a0*/  USEL UR6, UR6, 0x1a0, UP5 ;  /* 0x000001a006067887 */ /* 0x000fe2000a800000 */
        /* <DEDUP_REMOVED lines=9> */
[----:B------:R-:W2:Y:S02]  /*0a40*/  FENCE.VIEW.ASYNC.S ;  /* 0x00000000000073c6 */ /* 0x000ea40000000000 */
[----:B--2---:R4:W2:Y:S08]  /*0a50*/  SYNCS.EXCH.64 URZ, [UR5+0xb0], UR12 ;  /* 0x0000b00c05ff75b2 */ /* 0x0048b00008000100 */
[----:B------:R4:W3:Y:S01]  /*0a60*/  SYNCS.EXCH.64 URZ, [UR5+0xc0], UR6 ;  /* 0x0000c00605ff75b2 */ /* 0x0008e20008000100 */
[----:B------:R4:W1:Y:S01]  /*0a70*/  SYNCS.EXCH.64 URZ, [UR5+0xb8], UR12 ;  /* 0x0000b80c05ff75b2 */ /* 0x0008620008000100 */
[----:B------:R4:W1:Y:S02]  /*0a80*/  SYNCS.EXCH.64 URZ, [UR5+0xc8], UR6 ;  /* 0x0000c80605ff75b2 */ /* 0x0008640008000100 */
[----:B----4-:R-:W-:Y:S01]  /*0a90*/  NOP ;  /* 0x0000000000007918 */ /* 0x010fe20000000000 */
.L_x_12:
[----:B------:R-:W4:Y:S01]  /*0aa0*/  SHFL.IDX PT, R0, R66, RZ, 0x1f ;  /* 0x00001fff42007589 */ /* 0x000f2200000e0000 */
[----:B------:R-:W-:Y:S01]  /*0ab0*/  NOP ;  /* 0x0000000000007918 */ /* 0x000fe20000000000 */
[----:B----4-:R-:W-:-:S13]  /*0ac0*/  ISETP.NE.AND P0, PT, R0, 0x5, PT ;  /* 0x000000050000780c */ /* 0x010fda0003f05270 */
[----:B------:R-:W-:Y:S05]  /*0ad0*/  @P0 BRA `(.L_x_13) ;  /* 0x0000000000540947 */ /* 0x000fea0003800000 */
[----:B--23--:R-:W-:Y:S01]  /*0ae0*/  UMOV UR6, 0x400 ;  /* 0x0000040000067882 */ /* 0x00cfe20000000000 */
        /* <DEDUP_REMOVED lines=14> */
[----:B------:R4:W1:Y:S01]  /*0bd0*/  SYNCS.EXCH.64 URZ, [UR6+0xf8], UR4 ;  /* 0x0000f80406ff75b2 */ /* 0x0008620008000100 */
[----:B------:R4:W1:Y:S01]  /*0be0*/  SYNCS.EXCH.64 URZ, [UR6+0xe0], UR12 ;  /* 0x0000e00c06ff75b2 */ /* 0x0008620008000100 */
[----:B------:R4:W1:Y:S01]  /*0bf0*/  SYNCS.EXCH.64 URZ, [UR6+0x100], UR4 ;  /* 0x0001000406ff75b2 */ /* 0x0008620008000100 */
[----:B------:R4:W1:Y:S01]  /*0c00*/  SYNCS.EXCH.64 URZ, [UR6+0xe8], UR12 ;  /* 0x0000e80c06ff75b2 */ /* 0x0008620008000100 */
[----:B------:R4:W1:Y:S02]  /*0c10*/  SYNCS.EXCH.64 URZ, [UR6+0x108], UR4 ;  /* 0x0001080406ff75b2 */ /* 0x0008640008000100 */
[----:B----4-:R-:W-:Y:S01]  /*0c20*/  NOP ;  /* 0x0000000000007918 */ /* 0x010fe20000000000 */
.L_x_13:
[----:B------:R-:W4:Y:S01]  /*0c30*/  SHFL.IDX PT, R0, R66, RZ, 0x1f ;  /* 0x00001fff42007589 */ /* 0x000f2200000e0000 */
[----:B------:R-:W-:Y:S01]  /*0c40*/  ISETP.NE.OR P1, PT, RZ, UR10, !P1 ;  /* 0x0000000aff007c0c */ /* 0x000fe2000cf25670 */
[----:B------:R-:W-:Y:S01]  /*0c50*/  NOP ;  /* 0x0000000000007918 */ /* 0x000fe20000000000 */
[----:B----4-:R-:W-:-:S13]  /*0c60*/  ISETP.NE.AND P0, PT, R0, 0x3, PT ;  /* 0x000000030000780c */ /* 0x010fda0003f05270 */
[----:B------:R-:W-:Y:S05]  /*0c70*/  @P0 BRA `(.L_x_14) ;  /* 0x0000000000340947 */ /* 0x000fea0003800000 */
[----:B--23--:R-:W-:Y:S01]  /*0c80*/  UMOV UR5, 0x400 ;  /* 0x0000040000057882 */ /* 0x00cfe20000000000 */
[----:B------:R-:W-:Y:S01]  /*0c90*/  UMOV UR4, 0x20 ;  /* 0x0000002000047882 */ /* 0x000fe20000000000 */
[----:B------:R-:W-:Y:S02]  /*0ca0*/  ULEA UR5, UR37, UR5, 0x18 ;  /* 0x0000000525057291 */ /* 0x000fe4000f8ec0ff */
[----:B------:R-:W-:-:S04]  /*0cb0*/  UIADD3 UR6, UPT, UPT, -UR4, 0x100000, URZ ;  /* 0x0010000004067890 */ /* 0x000fc8000fffe1ff */
[----:B------:R-:W-:Y:S02]  /*0cc0*/  USHF.L.U32 UR7, UR6, 0xb, URZ ;  /* 0x0000000b06077899 */ /* 0x000fe400080006ff */
[----:B------:R-:W-:Y:S01]  /*0cd0*/  USHF.L.U32 UR6, UR6, 0x1, URZ ;  /* 0x0000000106067899 */ /* 0x000fe200080006ff */
[----:B------:R-:W-:Y:S01]  /*0ce0*/  ELECT P0, URZ, PT ;  /* 0x0000000000ff782f */ /* 0x000fe20003800000 */
[----:B------:R-:W2:Y:S10]  /*0cf0*/  FENCE.VIEW.ASYNC.S ;  /* 0x00000000000073c6 */ /* 0x000eb40000000000 */
[----:B--2---:R4:W2:Y:S01]  /*0d00*/  SYNCS.EXCH.64 URZ, [UR5+0x110], UR6 ;  /* 0x0001100605ff75b2 */ /* 0x0048a20008000100 */
[----:B------:R4:W3:Y:S01]  /*0d10*/  SYNCS.EXCH.64 URZ, [UR5+0x120], UR6 ;  /* 0x0001200605ff75b2 */ /* 0x0008e20008000100 */
[----:B------:R4:W1:Y:S01]  /*0d20*/  SYNCS.EXCH.64 URZ, [UR5+0x118], UR6 ;  /* 0x0001180605ff75b2 */ /* 0x0008620008000100 */
[----:B------:R4:W1:Y:S02]  /*0d30*/  SYNCS.EXCH.64 URZ, [UR5+0x128], UR6 ;  /* 0x0001280605ff75b2 */ /* 0x0008640008000100 */
[----:B----4-:R-:W-:Y:S01]  /*0d40*/  NOP ;  /* 0x0000000000007918 */ /* 0x010fe20000000000 */
.L_x_14:
[----:B------:R-:W-:Y:S01]  /*0d50*/  VOTEU.ALL UP1, P1 ;  /* 0x0000000000ff7886 */ /* 0x000fe20000820000 */
[----:B--23--:R-:W2:Y:S01]  /*0d60*/  LDCU UR5, c[0x0][0x36c] ;  /* 0x00006d80ff0577ac */ /* 0x00cea20008000800 */
[----:B------:R-:W-:Y:S01]  /*0d70*/  NOP ;  /* 0x0000000000007918 */ /* 0x000fe20000000000 */
[----:B------:R-:W-:Y:S01]  /*0d80*/  LOP3.LUT R10, R72, 0x1f, RZ, 0xc0, !PT ;  /* 0x0000001f480a7812 */ /* 0x000fe200078ec0ff */
[----:B------:R-:W-:Y:S01]  /*0d90*/  UMOV UR6, 0x20 ;  /* 0x0000002000067882 */ /* 0x000fe20000000000 */
[----:B------:R-:W-:Y:S01]  /*0da0*/  @!UP1 UMOV UR4, 0x400 ;  /* 0x0000040000049882 */ /* 0x000fe20000000000 */
[----:B------:R-:W-:-:S04]  /*0db0*/  @!UP1 UIADD3 UR6, UPT, UPT, -UR6, 0x100000, URZ ;  /* 0x0010000006069890 */ /* 0x000fc8000fffe1ff */
[----:B------:R-:W-:Y:S02]  /*0dc0*/  @!UP1 USHF.L.U32 UR7, UR6, 0xb, URZ ;  /* 0x0000000b06079899 */ /* 0x000fe400080006ff */
[----:B------:R-:W-:Y:S02]  /*0dd0*/  @!UP1 USHF.L.U32 UR6, UR6, 0x1, URZ ;  /* 0x0000000106069899 */ /* 0x000fe400080006ff */
[----:B------:R-:W-:Y:S01]  /*0de0*/  @!UP1 ULEA UR4, UR37, UR4, 0x18 ;  /* 0x0000000425049291 */ /* 0x000fe2000f8ec0ff */
[----:B------:R-:W-:Y:S01]  /*0df0*/  VOTEU.ALL UP1, P1 ;  /* 0x0000000000ff7886 */ /* 0x000fe20000820000 */
[----:B------:R-:W-:Y:S01]  /*0e00*/  UISETP.NE.AND UP4, UPT, UR10, URZ, UPT ;  /* 0x000000ff0a00728c */ /* 0x000fe2000bf85270 */
[----:B------:R-:W3:Y:S09]  /*0e10*/  FENCE.VIEW.ASYNC.S ;  /* 0x00000000000073c6 */ /* 0x000ef20000000000 */
[----:B---3--:R3:W4:Y:S01]  /*0e20*/  @!UP1 SYNCS.EXCH.64 URZ, [UR4+0x130], UR6 ;  /* 0x0001300604ff95b2 */ /* 0x0087220008000100 */
[----:B--2---:R-:W-:-:S09]  /*0e30*/  UISETP.EQ.U32.AND UP1, UPT, UR5, 0x1, UPT ;  /* 0x000000010500788c */ /* 0x004fd2000bf22070 */
[----:B------:R-:W-:Y:S05]  /*0e40*/  BRA.U !UP1, `(.L_x_15) ;  /* 0x0000000109087547 */ /* 0x000fea000b800000 */
[----:B-1--4-:R-:W-:Y:S01]  /*0e50*/  UCGABAR_ARV ;  /* 0x00000000000079c7 */ /* 0x012fe20008000000 */
[----:B------:R-:W-:Y:S05]  /*0e60*/  BRA `(.L_x_16) ;  /* 0x0000000000047947 */ /* 0x000fea0003800000 */
.L_x_15:
[----:B-1--4-:R-:W-:Y:S01]  /*0e70*/  NOP ;  /* 0x0000000000007918 */ /* 0x012fe20000000000 */
.L_x_16:
[----:B------:R-:W1:Y:S01]  /*0e80*/  S2R R11, SR_CTAID.X ;  /* 0x00000000000b7919 */ /* 0x000e620000002500 */
[----:B------:R-:W-:-:S05]  /*0e90*/  CS2R.32 R60, SR_CgaSize ;  /* 0x00000000003c7805 */ /* 0x000fca0000008a00 */
[----:B------:R-:W-:-:S05]  /*0ea0*/  IMAD R60, R60, -0xa0, RZ ;  /* 0xffffff603c3c7824 */ /* 0x000fca00078e02ff */
[----:B------:R-:W-:-:S14]  /*0eb0*/  R2UR UR5, R60 ;  /* 0x000000003c0572ca */ /* 0x000fdc00000e0000 */
[----:B------:R-:W2:Y:S01]  /*0ec0*/  LDCU UR5, c[0x0][UR5+0x2b0] ;  /* 0x00005600050577ac */ /* 0x000ea20008000800 */
[----:B------:R-:W-:-:S05]  /*0ed0*/  CS2R.32 R0, SR_CgaSize ;  /* 0x0000000000007805 */ /* 0x000fca0000008a00 */
[----:B------:R-:W-:-:S06]  /*0ee0*/  IMAD R0, R0, -0xa0, RZ ;  /* 0xffffff6000007824 */ /* 0x000fcc00078e02ff */
[----:B------:R-:W4:Y:S01]  /*0ef0*/  LDC R0, c[0x0][R0+0x2a0] ;  /* 0x0000a80000007b82 */ /* 0x000f220000000800 */
[----:B------:R-:W-:Y:S01]  /*0f00*/  PRMT R8, RZ, 0x7610, R8 ;  /* 0x00007610ff087816 */ /* 0x000fe20000000008 */
[----:B------:R-:W2:Y:S01]  /*0f10*/  S2R R20, SR_CTAID.Y ;  /* 0x0000000000147919 */ /* 0x000ea20000002600 */
[----:B------:R-:W-:-:S05]  /*0f20*/  CS2R.32 R60, SR_CgaSize ;  /* 0x00000000003c7805 */ /* 0x000fca0000008a00 */
[----:B------:R-:W-:-:S05]  /*0f30*/  IMAD R60, R60, -0xa0, RZ ;  /* 0xffffff603c3c7824 */ /* 0x000fca00078e02ff */
[----:B---3--:R-:W-:-:S14]  /*0f40*/  R2UR UR4, R60 ;  /* 0x000000003c0472ca */ /* 0x008fdc00000e0000 */
[----:B------:R-:W3:Y:S01]  /*0f50*/  LDCU UR4, c[0x0][UR4+0x2b4] ;  /* 0x00005680040477ac */ /* 0x000ee20008000800 */
[----:B------:R-:W-:Y:S01]  /*0f60*/  UISETP.NE.AND UP2, UPT, UR10, 0x2, UPT ;  /* 0x000000020a00788c */ /* 0x000fe2000bf45270 */
[----:B------:R-:W2:Y:S01]  /*0f70*/  LDC R9, c[0x0][0xb24] ;  /* 0x0002c900ff097b82 */ /* 0x000ea20000000800 */
[----:B------:R-:W-:-:S05]  /*0f80*/  CS2R.32 R58, SR_CgaSize ;  /* 0x00000000003a7805 */ /* 0x000fca0000008a00 */
[----:B------:R-:W-:-:S06]  /*0f90*/  IMAD R58, R58, -0xa0, RZ ;  /* 0xffffff603a3a7824 */ /* 0x000fcc00078e02ff */
[----:B------:R-:W4:Y:S08]  /*0fa0*/  LDC R58, c[0x0][R58+0x2a4] ;  /* 0x0000a9003a3a7b82 */ /* 0x000f300000000800 */
[----:B------:R-:W4:Y:S01]  /*0fb0*/  LDC R26, c[0x0][0xb24] ;  /* 0x0002c900ff1a7b82 */ /* 0x000f220000000800 */
[----:B-1----:R-:W-:Y:S01]  /*0fc0*/  I2FP.F32.U32 R4, R11 ;  /* 0x0000000b00047245 */ /* 0x002fe20000201000 */
[----:B------:R-:W-:-:S06]  /*0fd0*/  IMAD.MOV.U32 R21, RZ, RZ, R11 ;  /* 0x000000ffff157224 */ /* 0x000fcc00078e000b */
[----:B------:R-:W1:Y:S01]  /*0fe0*/  S2UR UR36, SR_CTAID.Z ;  /* 0x00000000002479c3 */ /* 0x000e620000002700 */
[----:B--2---:R-:W-:Y:S02]  /*0ff0*/  ISETP.GE.AND P0, PT, R9, 0x1, PT ;  /* 0x000000010900780c */ /* 0x004fe40003f06270 */
[----:B------:R-:W-:Y:S01]  /*1000*/  I2FP.F32.U32 R2, R20 ;  /* 0x0000001400027245 */ /* 0x000fe20000201000 */
[----:B------:R-:W-:-:S04]  /*1010*/  FMUL R4, R4, UR5 ;  /* 0x0000000504047c20 */ /* 0x000fc80008400000 */
[----:B---3--:R-:W-:Y:S01]  /*1020*/  FMUL R2, R2, UR4 ;  /* 0x0000000402027c20 */ /* 0x008fe20008400000 */
[----:B------:R-:W2:Y:S01]  /*1030*/  F2I.U32.TRUNC.NTZ R60, R4 ;  /* 0x00000004003c7305 */ /* 0x000ea2000020f000 */
[----:B------:R-:W3:Y:S07]  /*1040*/  LDCU UR4, c[0x0][0xb30] ;  /* 0x00016600ff0477ac */ /* 0x000eee0008000800 */
[----:B------:R-:W1:Y:S01]  /*1050*/  F2I.U32.TRUNC.NTZ R3, R2 ;  /* 0x0000000200037305 */ /* 0x000e62000020f000 */
[----:B--2---:R-:W-:-:S04]  /*1060*/  IMAD.MOV R60, RZ, RZ, -R60 ;  /* 0x000000ffff3c7224 */ /* 0x004fc800078e0a3c */
[----:B----4-:R-:W-:Y:S01]  /*1070*/  IMAD R60, R0, R60, R11 ;  /* 0x0000003c003c7224 */ /* 0x010fe200078e020b */
[----:B------:R-:W-:Y:S01]  /*1080*/  PRMT R0, RZ, 0x7610, R0 ;  /* 0x00007610ff007816 */ /* 0x000fe20000000000 */
[----:B---3--:R-:W-:Y:S01]  /*1090*/  UISETP.NE.AND UP3, UPT, UR4, 0x1, UPT ;  /* 0x000000010400788c */ /* 0x008fe2000bf65270 */
[----:B-1----:R-:W-:-:S05]  /*10a0*/  IADD3 R3, PT, PT, -R3, RZ, RZ ;  /* 0x000000ff03037210 */ /* 0x002fca0007ffe1ff */
[----:B------:R-:W-:Y:S01]  /*10b0*/  IMAD R58, R58, R3, R20 ;  /* 0x000000033a3a7224 */ /* 0x000fe200078e0214 */
[----:B------:R-:W-:Y:S06]  /*10c0*/  BRA.U UP4, `(.L_x_17) ;  /* 0x0000000104247547 */ /* 0x000fec000b800000 */
[----:B------:R-:W-:Y:S01]  /*10d0*/  ISETP.NE.AND P1, PT, R58, RZ, PT ;  /* 0x000000ff3a00720c */ /* 0x000fe20003f25270 */
[----:B------:R-:W-:Y:S01]  /*10e0*/  IMAD.MOV.U32 R0, RZ, RZ, 0x3 ;  /* 0x00000003ff007424 */ /* 0x000fe200078e00ff */
[C---:B------:R-:W-:Y:S02]  /*10f0*/  LOP3.LUT R3, R60.reuse, 0xfffffffe, RZ, 0xc0, !PT ;  /* 0xfffffffe3c037812 */ /* 0x040fe400078ec0ff */
[----:B------:R-:W-:Y:S02]  /*1100*/  ISETP.LT.U32.OR P1, PT, R60, 0x2, !P1 ;  /* 0x000000023c00780c */ /* 0x000fe40004f21470 */
[----:B------:R-:W-:Y:S02]  /*1110*/  SHF.L.U32 R0, R0, R3, RZ ;  /* 0x0000000300007219 */ /* 0x000fe400000006ff */
[----:B------:R-:W-:Y:S02]  /*1120*/  SEL R5, RZ, 0x1, !P1 ;  /* 0x00000001ff057807 */ /* 0x000fe40004800000 */
[----:B------:R-:W-:-:S05]  /*1130*/  SEL R2, RZ, 0x2, !P1 ;  /* 0x00000002ff027807 */ /* 0x000fca0004800000 */
[----:B------:R-:W-:-:S05]  /*1140*/  IMAD.IADD R2, R5, 0x1, R2 ;  /* 0x0000000105027824 */ /* 0x000fca00078e0202 */
[----:B------:R-:W-:Y:S02]  /*1150*/  PRMT R8, R2, 0x7610, R8 ;  /* 0x0000761002087816 */ /* 0x000fe40000000008 */
.L_x_17:
[----:B------:R-:W-:Y:S05]  /*1160*/  @!P0 BRA `(.L_x_18) ;  /* 0x0000000000b88947 */ /* 0x000fea0003800000 */
[----:B------:R-:W1:Y:S01]  /*1170*/  LDC.64 R4, c[0x0][0xb18] ;  /* 0x0002c600ff047b82 */ /* 0x000e620000000a00 */
[----:B------:R-:W-:-:S07]  /*1180*/  ISETP.NE.AND P0, PT, R9, 0x1, PT ;  /* 0x000000010900780c */ /* 0x000fce0003f05270 */
[----:B------:R-:W2:Y:S08]  /*1190*/  LDC R14, c[0x0][0xb0c] ;  /* 0x0002c300ff0e7b82 */ /* 0x000eb00000000800 */
[----:B------:R-:W3:Y:S08]  /*11a0*/  LDC R13, c[0x0][0x370] ;  /* 0x0000dc00ff0d7b82 */ /* 0x000ef00000000800 */
[----:B------:R-:W4:Y:S01]  /*11b0*/  LDC R16, c[0x0][0x374] ;  /* 0x0000dd00ff107b82 */ /* 0x000f220000000800 */
[----:B-1----:R-:W-:-:S07]  /*11c0*/  ISETP.NE.AND P1, PT, R4, 0x1, PT ;  /* 0x000000010400780c */ /* 0x002fce0003f25270 */
[----:B------:R-:W3:Y:S01]  /*11d0*/  LDC.64 R6, c[0x0][0xb10] ;  /* 0x0002c400ff067b82 */ /* 0x000ee20000000a00 */
[----:B--2---:R-:W-:-:S07]  /*11e0*/  ISETP.NE.AND P2, PT, R14, 0x1, PT ;  /* 0x000000010e00780c */ /* 0x004fce0003f45270 */
[----:B------:R-:W1:Y:S08]  /*11f0*/  LDC R12, c[0x0][0xb20] ;  /* 0x0002c800ff0c7b82 */ /* 0x000e700000000800 */
[----:B------:R-:W2:Y:S01]  /*1200*/  LDC.64 R2, c[0x0][0xb28] ;  /* 0x0002ca00ff027b82 */ /* 0x000ea20000000a00 */
[----:B----4-:R-:W-:-:S04]  /*1210*/  IMAD.HI.U32 R15, R16, R5, RZ ;  /* 0x00000005100f7227 */ /* 0x010fc800078e00ff */
[----:B------:R-:W-:-:S04]  /*1220*/  IMAD.HI.U32 R5, R20, R5, RZ ;  /* 0x0000000514057227 */ /* 0x000fc800078e00ff */
[----:B---3--:R-:W-:-:S04]  /*1230*/  IMAD.HI.U32 R18, R13, R6, RZ ;  /* 0x000000060d127227 */ /* 0x008fc800078e00ff */
[C---:B------:R-:W-:Y:S01]  /*1240*/  IMAD.HI.U32 R22, R11.reuse, R6, RZ ;  /* 0x000000060b167227 */ /* 0x040fe200078e00ff */
[-C--:B------:R-:W-:Y:S02]  /*1250*/  @P2 SHF.R.U32.HI R13, RZ, R7.reuse, R18 ;  /* 0x00000007ff0d2219 */ /* 0x080fe40000011612 */
[-C--:B-1----:R-:W-:Y:S02]  /*1260*/  @P1 SHF.R.U32.HI R16, RZ, R12.reuse, R15 ;  /* 0x0000000cff101219 */ /* 0x082fe4000001160f */
[----:B------:R-:W-:Y:S02]  /*1270*/  SHF.R.U32.HI R5, RZ, R12, R5 ;  /* 0x0000000cff057219 */ /* 0x000fe40000011605 */
[----:B------:R-:W-:Y:S02]  /*1280*/  SHF.R.U32.HI R22, RZ, R7, R22 ;  /* 0x00000007ff167219 */ /* 0x000fe40000011616 */
[----:B------:R-:W-:Y:S01]  /*1290*/  SEL R5, R20, R5, !P1 ;  /* 0x0000000514057207 */ /* 0x000fe20004800000 */
[----:B--2---:R-:W-:Y:S01]  /*12a0*/  IMAD.HI.U32 R18, R16, R2, RZ ;  /* 0x0000000210127227 */ /* 0x004fe200078e00ff */
[----:B------:R-:W-:-:S02]  /*12b0*/  SEL R21, R11, R22, !P2 ;  /* 0x000000160b157207 */ /* 0x000fc40005000000 */
[----:B------:R-:W-:Y:S01]  /*12c0*/  IADD3 R7, PT, PT, -R5, RZ, RZ ;  /* 0x000000ff05077210 */ /* 0x000fe20007ffe1ff */
[----:B------:R-:W-:Y:S01]  /*12d0*/  IMAD.HI.U32 R6, R13, R2, RZ ;  /* 0x000000020d067227 */ /* 0x000fe200078e00ff */
[----:B------:R-:W-:-:S03]  /*12e0*/  @P0 SHF.R.U32.HI R16, RZ, R3, R18 ;  /* 0x00000003ff100219 */ /* 0x000fc60000011612 */
[----:B------:R-:W-:Y:S01]  /*12f0*/  IMAD R7, R4, R7, R20 ;  /* 0x0000000704077224 */ /* 0x000fe200078e0214 */
[----:B------:R-:W-:Y:S01]  /*1300*/  @P0 SHF.R.U32.HI R13, RZ, R3, R6 ;  /* 0x00000003ff0d0219 */ /* 0x000fe20000011606 */
[----:B------:R-:W-:-:S04]  /*1310*/  IMAD R16, R16, R9, RZ ;  /* 0x0000000910107224 */ /* 0x000fc800078e02ff */
[----:B------:R-:W-:Y:S01]  /*1320*/  IMAD R6, R13, R9, RZ ;  /* 0x000000090d067224 */ /* 0x000fe200078e02ff */
[----:B------:R-:W-:-:S04]  /*1330*/  ISETP.GE.AND P1, PT, R5, R16, PT ;  /* 0x000000100500720c */ /* 0x000fc80003f26270 */
[----:B------:R-:W-:Y:S01]  /*1340*/  ISETP.GE.OR P1, PT, R21, R6, P1 ;  /* 0x000000061500720c */ /* 0x000fe20000f26670 */
[----:B------:R-:W-:-:S05]  /*1350*/  IMAD.HI.U32 R6, R5, R2, RZ ;  /* 0x0000000205067227 */ /* 0x000fca00078e00ff */
[----:B------:R-:W-:-:S04]  /*1360*/  SHF.R.U32.HI R6, RZ, R3, R6 ;  /* 0x00000003ff067219 */ /* 0x000fc80000011606 */
[----:B------:R-:W-:-:S03]  /*1370*/  SEL R6, R5, R6, !P0 ;  /* 0x0000000605067207 */ /* 0x000fc60004000000 */
[----:B------:R-:W-:Y:S01]  /*1380*/  @!P1 IMAD.HI.U32 R12, R21, R2, RZ ;  /* 0x00000002150c9227 */ /* 0x000fe200078e00ff */
[----:B------:R-:W-:-:S04]  /*1390*/  IADD3 R2, PT, PT, -R6, RZ, RZ ;  /* 0x000000ff06027210 */ /* 0x000fc80007ffe1ff */
[----:B------:R-:W-:Y:S01]  /*13a0*/  @!P1 SHF.R.U32.HI R12, RZ, R3, R12 ;  /* 0x00000003ff0c9219 */ /* 0x000fe2000001160c */
[----:B------:R-:W-:-:S03]  /*13b0*/  IMAD R2, R9, R2, R5 ;  /* 0x0000000209027224 */ /* 0x000fc600078e0205 */
[----:B------:R-:W-:-:S05]  /*13c0*/  @!P1 SEL R3, R21, R12, !P0 ;  /* 0x0000000c15039207 */ /* 0x000fca0004000000 */
[--C-:B------:R-:W-:Y:S02]  /*13d0*/  @!P1 IMAD.IADD R6, R6, 0x1, -R3.reuse ;  /* 0x0000000106069824 */ /* 0x100fe400078e0a03 */
[----:B------:R-:W-:Y:S01]  /*13e0*/  @!P1 IMAD R3, R2, R13, R3 ;  /* 0x0000000d02039224 */ /* 0x000fe200078e0203 */
[----:B------:R-:W-:Y:S01]  /*13f0*/  IADD3 R2, PT, PT, -R21, RZ, RZ ;  /* 0x000000ff15027210 */ /* 0x000fe20007ffe1ff */
[----:B------:R-:W-:Y:S02]  /*1400*/  @!P1 IMAD R5, R6, R9, R21 ;  /* 0x0000000906059224 */ /* 0x000fe400078e0215 */
[----:B------:R-:W-:Y:S02]  /*1410*/  @!P1 IMAD.MOV.U32 R21, RZ, RZ, R3 ;  /* 0x000000ffff159224 */ /* 0x000fe400078e0003 */
[----:B------:R-:W-:Y:S02]  /*1420*/  IMAD R2, R14, R2, R11 ;  /* 0x000000020e027224 */ /* 0x000fe400078e020b */
[----:B------:R-:W-:-:S02]  /*1430*/  IMAD R20, R5, R4, R7 ;  /* 0x0000000405147224 */ /* 0x000fc400078e0207 */
[----:B------:R-:W-:Y:S02]  /*1440*/  IMAD R21, R21, R14, R2 ;  /* 0x0000000e15157224 */ /* 0x000fe400078e0202 */
.L_x_18:
[----:B------:R-:W-:Y:S05]  /*1450*/  BRA.U UP3, `(.L_x_19) ;  /* 0x0000000103407547 */ /* 0x000fea000b800000 */
[----:B------:R-:W1:Y:S08]  /*1460*/  LDC.64 R4, c[0x0][0xb10] ;  /* 0x0002c400ff047b82 */ /* 0x000e700000000a00 */
[----:B------:R-:W2:Y:S08]  /*1470*/  LDC.64 R2, c[0x0][0xb18] ;  /* 0x0002c600ff027b82 */ /* 0x000eb00000000a00 */
[----:B------:R-:W3:Y:S08]  /*1480*/  LDC R6, c[0x0][0xb20] ;  /* 0x0002c800ff067b82 */ /* 0x000ef00000000800 */
[----:B------:R-:W4:Y:S01]  /*1490*/  LDC R12, c[0x0][0xb0c] ;  /* 0x0002c300ff0c7b82 */ /* 0x000f220000000800 */
[----:B-1----:R-:W-:-:S05]  /*14a0*/  IMAD.HI.U32 R4, R21, R4, RZ ;  /* 0x0000000415047227 */ /* 0x002fca00078e00ff */
[----:B------:R-:W-:Y:S01]  /*14b0*/  SHF.R.U32.HI R4, RZ, R5, R4 ;  /* 0x00000005ff047219 */ /* 0x000fe20000011604 */
[----:B--2---:R-:W-:Y:S01]  /*14c0*/  IMAD.HI.U32 R3, R20, R3, RZ ;  /* 0x0000000314037227 */ /* 0x004fe200078e00ff */
[----:B------:R-:W-:-:S04]  /*14d0*/  ISETP.NE.AND P0, PT, R2, 0x1, PT ;  /* 0x000000010200780c */ /* 0x000fc80003f05270 */
[----:B---3--:R-:W-:-:S04]  /*14e0*/  SHF.R.U32.HI R3, RZ, R6, R3 ;  /* 0x00000006ff037219 */ /* 0x008fc80000011603 */
[----:B------:R-:W-:Y:S02]  /*14f0*/  SEL R3, R20, R3, !P0 ;  /* 0x0000000314037207 */ /* 0x000fe40004000000 */
[----:B----4-:R-:W-:-:S04]  /*1500*/  ISETP.NE.AND P1, PT, R12, 0x1, PT ;  /* 0x000000010c00780c */ /* 0x010fc80003f25270 */
[----:B------:R-:W-:-:S05]  /*1510*/  SEL R6, R21, R4, !P1 ;  /* 0x0000000415067207 */ /* 0x000fca0004800000 */
[----:B------:R-:W-:Y:S02]  /*1520*/  IMAD.IADD R4, R3, 0x1, -R6 ;  /* 0x0000000103047824 */ /* 0x000fe400078e0a06 */
[----:B------:R-:W-:Y:S02]  /*1530*/  IMAD.IADD R3, R6, 0x1, -R3 ;  /* 0x0000000106037824 */ /* 0x000fe400078e0a03 */
[----:B------:R-:W-:Y:S02]  /*1540*/  IMAD R21, R4, R12, R21 ;  /* 0x0000000c04157224 */ /* 0x000fe400078e0215 */
[----:B------:R-:W-:Y:S02]  /*1550*/  IMAD R20, R3, R2, R20 ;  /* 0x0000000203147224 */ /* 0x000fe400078e0214 */
.L_x_19:
[----:B------:R-:W-:Y:S05]  /*1560*/  BRA.U !UP1, `(.L_x_20) ;  /* 0x00000001090c7547 */ /* 0x000fea000b800000 */
[----:B------:R-:W-:Y:S01]  /*1570*/  UCGABAR_WAIT ;  /* 0x0000000000007dc7 */ /* 0x000fe20008000000 */
[----:B------:R-:W-:Y:S01]  /*1580*/  CCTL.IVALL ;  /* 0x00000000ff00798f */ /* 0x000fe20002000000 */
[----:B------:R-:W-:Y:S05]  /*1590*/  BRA `(.L_x_21) ;  /* 0x0000000000047947 */ /* 0x000fea0003800000 */
.L_x_20:
[----:B------:R-:W-:Y:S06]  /*15a0*/  BAR.SYNC.DEFER_BLOCKING 0x0 ;  /* 0x0000000000007b1d */ /* 0x000fec0000010000 */
.L_x_21:
[----:B------:R-:W-:Y:S05]  /*15b0*/  BRA.U UP2, `(.L_x_22) ;  /* 0x0000001502787547 */ /* 0x000fea000b800000 */
[----:B------:R-:W1:Y:S01]  /*15c0*/  LDCU UR22, c[0x0][0x38c] ;  /* 0x00007180ff1677ac */ /* 0x000e620008000800 */
[----:B------:R-:W2:Y:S01]  /*15d0*/  LDC R9, c[0x0][0x370] ;  /* 0x0000dc00ff097b82 */ /* 0x000ea20000000800 */
[----:B------:R-:W-:Y:S01]  /*15e0*/  PLOP3.LUT P1, PT, PT, PT, UP5, 0x80, 0x8 ;  /* 0x000000000008781c */ /* 0x000fe20003f2f058 */
[----:B------:R-:W-:Y:S01]  /*15f0*/  HFMA2 R12, -RZ, RZ, 0, 0 ;  /* 0x00000000ff0c7431 */ /* 0x000fe200000001ff */
[----:B------:R-:W-:Y:S01]  /*1600*/  UISETP.NE.AND UP1, UPT, UR10, URZ, UPT ;  /* 0x000000ff0a00728c */ /* 0x000fe2000bf25270 */
[----:B------:R-:W-:Y:S01]  /*1610*/  ISETP.NE.AND P4, PT, R10, RZ, P5 ;  /* 0x000000ff0a00720c */ /* 0x000fe20002f85270 */
[C---:B------:R-:W-:Y:S01]  /*1620*/  IMAD.SHL.U32 R16, R11.reuse, 0x40, RZ ;  /* 0x000000400b107824 */ /* 0x040fe200078e00ff */
[----:B------:R-:W-:Y:S01]  /*1630*/  LOP3.LUT R17, R11, 0x1, RZ, 0xc0, !PT ;  /* 0x000000010b117812 */ /* 0x000fe200078ec0ff */
[----:B------:R-:W-:Y:S01]  /*1640*/  IMAD.MOV.U32 R15, RZ, RZ, 0x1 ;  /* 0x00000001ff0f7424 */ /* 0x000fe200078e00ff */
[----:B------:R-:W3:Y:S01]  /*1650*/  LDC R0, c[0x0][0x374] ;  /* 0x0000dd00ff007b82 */ /* 0x000ee20000000800 */
[----:B------:R-:W-:Y:S01]  /*1660*/  PLOP3.LUT P1, PT, P1, PT, PT, 0x8, 0x80 ;  /* 0x000000000080781c */ /* 0x000fe20000f2e170 */
[----:B------:R-:W-:Y:S01]  /*1670*/  IMAD.MOV.U32 R14, RZ, RZ, RZ ;  /* 0x000000ffff0e7224 */ /* 0x000fe200078e00ff */
[----:B------:R-:W-:Y:S01]  /*1680*/  MOV R8, 0x1 ;  /* 0x0000000100087802 */ /* 0x000fe20000000f00 */
[----:B------:R-:W-:Y:S01]  /*1690*/  IMAD.MOV.U32 R10, RZ, RZ, RZ ;  /* 0x000000ffff0a7224 */ /* 0x000fe200078e00ff */
[----:B------:R-:W4:Y:S01]  /*16a0*/  LDCU.64 UR30, c[0x0][0x348] ;  /* 0x00006900ff1e77ac */ /* 0x000f220008000a00 */
[----:B-1----:R-:W-:-:S02]  /*16b0*/  UIADD3 UR4, UPT, UPT, UR22, 0x7f, URZ ;  /* 0x0000007f16047890 */ /* 0x002fc4000fffe0ff */
[----:B------:R-:W-:Y:S02]  /*16c0*/  USEL UR14, UR14, 0x2, UP1 ;  /* 0x000000020e0e7887 */ /* 0x000fe40008800000 */
[----:B------:R-:W-:Y:S01]  /*16d0*/  USHF.R.S32.HI UR29, URZ, 0x1f, UR4 ;  /* 0x0000001fff1d7899 */ /* 0x000fe20008011404 */
[----:B------:R-:W-:-:S03]  /*16e0*/  UMOV UR15, URZ ;  /* 0x000000ff000f7c82 */ /* 0x000fc60008000000 */
[----:B------:R-:W-:Y:S02]  /*16f0*/  ULEA.HI UR29, UR29, UR4, URZ, 0x7 ;  /* 0x000000041d1d7291 */ /* 0x000fe4000f8f38ff */
[----:B------:R-:W-:Y:S02]  /*1700*/  UIADD3 UR4, UPT, UPT, UR22, -0x1, URZ ;  /* 0xffffffff16047890 */ /* 0x000fe4000fffe0ff */
[----:B------:R-:W-:Y:S02]  /*1710*/  USHF.R.S32.HI UR29, URZ, 0x7, UR29 ;  /* 0x00000007ff1d7899 */ /* 0x000fe4000801141d */
[----:B------:R-:W-:Y:S02]  /*1720*/  UISETP.GE.U32.AND UP2, UPT, UR4, -0xff, UPT ;  /* 0xffffff010400788c */ /* 0x000fe4000bf46070 */
[----:B------:R-:W-:Y:S02]  /*1730*/  UISETP.LT.U32.AND UP0, UPT, UR29, 0x7, UPT ;  /* 0x000000071d00788c */ /* 0x000fe4000bf01070 */
[----:B------:R-:W-:-:S02]  /*1740*/  UIADD3 UR22, UPT, UPT, UR22, 0xfe, URZ ;  /* 0x000000fe16167890 */ /* 0x000fc4000fffe0ff */
[----:B------:R-:W-:-:S04]  /*1750*/  USEL UR23, UR29, 0x7, UP0 ;  /* 0x000000071d177887 */ /* 0x000fc80008000000 */
[----:B------:R-:W-:Y:S02]  /*1760*/  UIADD3 UR13, UPT, UPT, UR23, -0x1, URZ ;  /* 0xffffffff170d7890 */ /* 0x000fe4000fffe0ff */
[----:B------:R-:W-:Y:S02]  /*1770*/  @UP2 UIADD3 UR13, UPT, UPT, UR23, URZ, URZ ;  /* 0x000000ff170d2290 */ /* 0x000fe4000fffe0ff */
[----:B------:R-:W-:Y:S02]  /*1780*/  UIADD3 UR21, UPT, UPT, UR29, -UR23, URZ ;  /* 0x800000171d157290 */ /* 0x000fe4000fffe0ff */
[----:B------:R-:W-:Y:S02]  /*1790*/  UIADD3 UR7, UPT, UPT, UR13, 0x1, URZ ;  /* 0x000000010d077890 */ /* 0x000fe4000fffe0ff */
[----:B--2-4-:R-:W-:-:S12]  /*17a0*/  UIADD3 UR13, UPT, UPT, -UR13, URZ, URZ ;  /* 0x000000ff0d0d7290 */ /* 0x014fd8000fffe1ff */
.L_x_42:
[----:B------:R-:W-:Y:S01]  /*17b0*/  UISETP.NE.AND UP0, UPT, UR37, URZ, UPT ;  /* 0x000000ff2500728c */ /* 0x000fe2000bf05270 */
[----:B------:R-:W1:Y:S08]  /*17c0*/  S2UR UR37, SR_CgaCtaId ;  /* 0x00000000002579c3 */ /* 0x000e700000008800 */
[----:B------:R-:W-:Y:S05]  /*17d0*/  BRA.U UP0, `(.L_x_23) ;  /* 0x0000000100347547 */ /* 0x000fea000b800000 */
[----:B------:R-:W2:Y:S01]  /*17e0*/  S2R R2, SR_CgaCtaId ;  /* 0x0000000000027919 */ /* 0x000ea20000008800 */
[----:B------:R-:W-:-:S04]  /*17f0*/  MOV R3, 0x400 ;  /* 0x0000040000037802 */ /* 0x000fc80000000f00 */
[----:B--2---:R-:W-:Y:S02]  /*1800*/  LEA R3, R2, R3, 0x18 ;  /* 0x0000000302037211 */ /* 0x004fe400078ec0ff */
[----:B------:R-:W-:-:S03]  /*1810*/  SHF.L.U32 R2, R8, 0x1f, RZ ;  /* 0x0000001f08027819 */ /* 0x000fc600000006ff */
[----:B------:R-:W-:-:S04]  /*1820*/  IMAD R3, R10, 0x8, R3 ;  /* 0x000000080a037824 */ /* 0x000fc800078e0203 */
[----:B------:R-:W2:Y:S02]  /*1830*/  SYNCS.PHASECHK.TRANS64.TRYWAIT P0, [R3+URZ+0x120], R2 ;  /* 0x00012002030075a7 */ /* 0x000ea400080011ff */
[----:B--2---:R-:W-:Y:S05]  /*1840*/  @!P0 BRA `(.L_x_24) ;  /* 0x00000068009c8947 */ /* 0x004fea0003800000 */
.L_x_143:
[----:B------:R-:W-:Y:S01]  /*1850*/  VIADD R10, R10, 0x1 ;  /* 0x000000010a0a7836 */ /* 0x000fe20000000000 */
[----:B------:R2:W-:Y:S04]  /*1860*/  SYNCS.ARRIVE.TRANS64.A1T0 RZ, [R3+URZ+0x110], RZ ;  /* 0x000110ff03ff79a7 */ /* 0x0005e800081000ff */
[----:B------:R-:W-:-:S04]  /*1870*/  ISETP.NE.AND P0, PT, R10, 0x2, PT ;  /* 0x000000020a00780c */ /* 0x000fc80003f05270 */
[----:B------:R-:W-:Y:S02]  /*1880*/  SEL R10, R10, RZ, P0 ;  /* 0x000000ff0a0a7207 */ /* 0x000fe40000000000 */
[----:B--2---:R-:W-:-:S04]  /*1890*/  SEL R3, RZ, 0x1, P0 ;  /* 0x00000001ff037807 */ /* 0x004fc80000000000 */
[----:B------:R-:W-:-:S07]  /*18a0*/  LOP3.LUT R8, R8, R3, RZ, 0x3c, !PT ;  /* 0x0000000308087212 */ /* 0x000fce00078e3cff */
.L_x_23:
[----:B------:R-:W-:Y:S01]  /*18b0*/  UMOV UR4, 0x400 ;  /* 0x0000040000047882 */ /* 0x000fe20000000000 */
[----:B------:R-:W-:Y:S01]  /*18c0*/  LEA.HI R3, R21, R21, RZ, 0x1 ;  /* 0x0000001515037211 */ /* 0x000fe200078f08ff */
[----:B-1----:R-:W-:Y:S01]  /*18d0*/  ULEA UR4, UR37, UR4, 0x18 ;  /* 0x0000000425047291 */ /* 0x002fe2000f8ec0ff */
[----:B------:R-:W-:Y:S01]  /*18e0*/  SHF.L.U32 R2, R15, 0x1f, RZ ;  /* 0x0000001f0f027819 */ /* 0x000fe200000006ff */
[----:B------:R-:W-:Y:S01]  /*18f0*/  IMAD R20, R20, 0x2, R17 ;  /* 0x0000000214147824 */ /* 0x000fe200078e0211 */
[----:B------:R-:W-:Y:S01]  /*1900*/  UISETP.GE.U32.AND UP0, UPT, UR22, 0xff, UPT ;  /* 0x000000ff1600788c */ /* 0x000fe2000bf06070 */
[----:B------:R-:W-:Y:S01]  /*1910*/  IMAD.SHL.U32 R3, R3, 0x40, RZ ;  /* 0x0000004003037824 */ /* 0x000fe200078e00ff */
[----:B------:R-:W-:Y:S01]  /*1920*/  ULEA UR5, UR15, UR4, 0x3 ;  /* 0x000000040f057291 */ /* 0x000fe2000f8e18ff */
[----:B------:R-:W-:Y:S01]  /*1930*/  R2UR UR35, R16 ;  /* 0x00000000102372ca */ /* 0x000fe200000e0000 */
[----:B------:R-:W-:Y:S01]  /*1940*/  UMOV UR38, URZ ;  /* 0x000000ff00267c82 */ /* 0x000fe20008000000 */
[----:B------:R-:W-:-:S02]  /*1950*/  R2UR UR19, R20 ;  /* 0x00000000141372ca */ /* 0x000fc400000e0000 */
[----:B------:R-:W-:-:S04]  /*1960*/  LOP3.LUT R3, R3, 0xffffff80, RZ, 0xc0, !PT ;  /* 0xffffff8003037812 */ /* 0x000fc800078ec0ff */
[----:B------:R1:W2:Y:S01]  /*1970*/  SYNCS.PHASECHK.TRANS64.TRYWAIT P0, [UR5+0x38], R2 ;  /* 0x00003802ff0075a7 */ /* 0x0002a20008001105 */
[----:B------:R-:W-:-:S06]  /*1980*/  R2UR UR5, R3 ;  /* 0x00000000030572ca */ /* 0x000fcc00000e0000 */
[----:B------:R-:W-:-:S07]  /*1990*/  UIMAD UR19, UR19, 0x30, URZ ;  /* 0x00000030131378a4 */ /* 0x000fce000f8e02ff */
[----:B------:R-:W-:Y:S01]  /*19a0*/  ULOP3.LUT UR35, UR5, 0x40, UR35, 0xf8, !UPT ;  /* 0x0000004005237892 */ /* 0x000fe2000f8ef823 */
[----:B------:R-:W-:Y:S11]  /*19b0*/  BRA.U !UP0, `(.L_x_25) ;  /* 0x0000000108f07547 */ /* 0x000ff6000b800000 */
[----:B------:R-:W-:Y:S01]  /*19c0*/  UMOV UR39, UR13 ;  /* 0x0000000d00277c82 */ /* 0x000fe20008000000 */
[----:B------:R-:W-:Y:S01]  /*19d0*/  UMOV UR6, UR15 ;  /* 0x0000000f00067c82 */ /* 0x000fe20008000000 */
[----:B------:R-:W-:-:S05]  /*19e0*/  UMOV UR26, 0x40 ;  /* 0x00000040001a7882 */ /* 0x000fca0000000000 */
.L_x_31:
[----:B------:R-:W-:Y:S01]  /*19f0*/  @P5 MOV R3, 0xe000 ;  /* 0x0000e00000035802 */ /* 0x000fe20000000f00 */
[----:B------:R-:W-:Y:S01]  /*1a00*/  ULEA UR33, UR6, UR4, 0x3 ;  /* 0x0000000406217291 */ /* 0x000fe2000f8e18ff */
[----:B-12---:R-:W-:Y:S11]  /*1a10*/  @P0 BRA `(.L_x_26) ;  /* 0x00000000000c0947 */ /* 0x006ff60003800000 */
[----:B------:R-:W-:Y:S04]  /*1a20*/  SHF.L.U32 R5, R15, 0x1f, RZ ;  /* 0x0000001f0f057819 */ /* 0x000fe800000006ff */
[----:B------:R-:W2:Y:S02]  /*1a30*/  SYNCS.PHASECHK.TRANS64.TRYWAIT P0, [UR33+0x38], R5 ;  /* 0x00003805ff0075a7 */ /* 0x000ea40008001121 */
[----:B--2---:R-:W-:Y:S05]  /*1a40*/  @!P0 BRA `(.L_x_27) ;  /* 0x0000006800308947 */ /* 0x004fea0003800000 */
.L_x_26:
[----:B------:R2:W-:Y:S01]  /*1a50*/  @P5 SYNCS.ARRIVE.TRANS64 RZ, [UR33], R3 ;  /* 0x00000003ffff59a7 */ /* 0x0005e20008000021 */
[----:B------:R-:W-:Y:S02]  /*1a60*/  ULOP3.LUT UR5, UR14, 0x2, URZ, 0xfc, !UPT ;  /* 0x000000020e057892 */ /* 0x000fe4000f8efcff */
[----:B------:R-:W-:Y:S02]  /*1a70*/  UIADD3 UR39, UPT, UPT, UR39, 0x1, URZ ;  /* 0x0000000127277890 */ /* 0x000fe4000fffe0ff */
[----:B------:R-:W-:Y:S02]  /*1a80*/  UISETP.NE.AND UP0, UPT, UR5, 0x2, UPT ;  /* 0x000000020500788c */ /* 0x000fe4000bf05270 */
[----:B------:R-:W-:Y:S07]  /*1a90*/  UISETP.NE.AND UP2, UPT, UR39, 0x1, UPT ;  /* 0x000000012700788c */ /* 0x000fee000bf45270 */
[----:B------:R-:W-:Y:S05]  /*1aa0*/  BRA.U UP0, `(.L_x_28) ;  /* 0x0000000100047547 */ /* 0x000fea000b800000 */
[----:B------:R-:W-:Y:S05]  /*1ab0*/  BPT.TRAP 0x1 ;  /* 0x000000040000795c */ /* 0x000fea0000300000 */
.L_x_28:
[----:B------:R-:W-:Y:S04]  /*1ac0*/  BSSY.RECONVERGENT B0, `(.L_x_29) ;  /* 0x0000003000007945 */ /* 0x000fe80003800200 */
[----:B------:R-:W-:Y:S05]  /*1ad0*/  @!P4 BRA `(.L_x_30) ;  /* 0x000000000004c947 */ /* 0x000fea0003800000 */
[----:B------:R-:W-:Y:S05]  /*1ae0*/  BPT.TRAP 0x1 ;  /* 0x000000040000795c */ /* 0x000fea0000300000 */
.L_x_30:
[----:B------:R-:W-:Y:S05]  /*1af0*/  BSYNC.RECONVERGENT B0 ;  /* 0x0000000000007941 */ /* 0x000fea0003800200 */
.L_x_29:
[----:B------:R-:W-:Y:S02]  /*1b00*/  UIADD3 UR15, UPT, UPT, UR6, 0x1, URZ ;  /* 0x00000001060f7890 */ /* 0x000fe4000fffe0ff */
[----:B------:R-:W-:Y:S02]  /*1b10*/  UIADD3 UR42, UP1, UPT, UR30, 0x80, URZ ;  /* 0x000000801e2a7890 */ /* 0x000fe4000ff3e0ff */
[----:B------:R-:W-:Y:S02]  /*1b20*/  UISETP.NE.AND UP0, UPT, UR15, 0x7, UPT ;  /* 0x000000070f00788c */ /* 0x000fe4000bf05270 */
[----:B------:R-:W-:Y:S02]  /*1b30*/  ULEA UR24, UR6, UR4, 0xe ;  /* 0x0000000406187291 */ /* 0x000fe4000f8e70ff */
[----:B------:R-:W-:Y:S02]  /*1b40*/  USEL UR9, URZ, 0x1, UP0 ;  /* 0x00000001ff097887 */ /* 0x000fe40008000000 */
[----:B------:R-:W-:Y:S02]  /*1b50*/  USEL UR15, UR15, URZ, UP0 ;  /* 0x000000ff0f0f7287 */ /* 0x000fe40008000000 */
[----:B------:R-:W-:Y:S02]  /*1b60*/  ULOP3.LUT UR33, UR33, 0xfefffff8, URZ, 0xc0, !UPT ;  /* 0xfefffff821217892 */ /* 0x000fe4000f8ec0ff */
[----:B------:R-:W-:Y:S01]  /*1b70*/  ULEA UR8, UR15, UR4, 0x3 ;  /* 0x000000040f087291 */ /* 0x000fe2000f8e18ff */
[----:B------:R-:W-:Y:S01]  /*1b80*/  LOP3.LUT R15, R15, UR9, RZ, 0x3c, !PT ;  /* 0x000000090f0f7c12 */ /* 0x000fe2000f8e3cff */
[----:B------:R-:W-:Y:S02]  /*1b90*/  UIADD3 UR34, UPT, UPT, UR26, -0x40, URZ ;  /* 0xffffffc01a227890 */ /* 0x000fe4000fffe0ff */
[----:B------:R-:W-:Y:S01]  /*1ba0*/  UIADD3.X UR43, UPT, UPT, URZ, UR31, URZ, UP1, !UPT ;  /* 0x0000001fff2b7290 */ /* 0x000fe20008ffe4ff */
[----:B-1----:R-:W-:Y:S01]  /*1bb0*/  SHF.L.U32 R2, R15, 0x1f, RZ ;  /* 0x0000001f0f027819 */ /* 0x002fe200000006ff */
[----:B------:R-:W-:Y:S01]  /*1bc0*/  UIADD3 UR32, UPT, UPT, UR24, 0x3300, URZ ;  /* 0x0000330018207890 */ /* 0x000fe2000fffe0ff */
[----:B------:R-:W-:Y:S02]  /*1bd0*/  UMOV UR44, 0x0 ;  /* 0x00000000002c7882 */ /* 0x000fe40000000000 */
[----:B------:R4:W1:Y:S01]  /*1be0*/  SYNCS.PHASECHK.TRANS64.TRYWAIT P0, [UR8+0x38], R2 ;  /* 0x00003802ff0075a7 */ /* 0x0008620008001108 */
[----:B------:R-:W-:Y:S01]  /*1bf0*/  UMOV UR45, 0x10000000 ;  /* 0x10000000002d7882 */ /* 0x000fe20000000000 */
[----:B------:R-:W-:Y:S02]  /*1c00*/  UIADD3 UR24, UPT, UPT, UR24, 0x5300, URZ ;  /* 0x0000530018187890 */ /* 0x000fe4000fffe0ff */
[----:B------:R-:W-:Y:S02]  /*1c10*/  UIADD3 UR40, UP0, UPT, UR30, 0x180, URZ ;  /* 0x000001801e287890 */ /* 0x000fe4000ff1e0ff */
[----:B------:R-:W-:Y:S01]  /*1c20*/  UTMALDG.3D.2CTA [UR32], [UR42], desc[UR44] ;  /* 0x00002c202a0075b4 */ /* 0x000fe20008211000 */
[----:B------:R-:W-:Y:S01]  /*1c30*/  UIMAD UR5, UR6, 0x3000, UR4 ;  /* 0x00003000060578a4 */ /* 0x000fe2000f8e0204 */
[----:B------:R-:W-:Y:S01]  /*1c40*/  UMOV UR27, UR35 ;  /* 0x00000023001b7c82 */ /* 0x000fe20008000000 */
[----:B------:R-:W-:Y:S01]  /*1c50*/  UMOV UR28, UR36 ;  /* 0x00000024001c7c82 */ /* 0x000fe20008000000 */
[----:B------:R-:W-:Y:S01]  /*1c60*/  UMOV UR25, UR33 ;  /* 0x0000002100197c82 */ /* 0x000fe20008000000 */
[----:B------:R-:W-:Y:S01]  /*1c70*/  UIADD3.X UR41, UPT, UPT, URZ, UR31, URZ, UP0, !UPT ;  /* 0x0000001fff297290 */ /* 0x000fe200087fe4ff */
[----:B------:R2:W-:Y:S01]  /*1c80*/  UTMALDG.3D.2CTA [UR24], [UR42], desc[UR44] ;  /* 0x00002c182a0075b4 */ /* 0x0005e20008211000 */
[----:B------:R-:W-:Y:S01]  /*1c90*/  UIADD3 UR16, UPT, UPT, UR5, 0x1f300, URZ ;  /* 0x0001f30005107890 */ /* 0x000fe2000fffe0ff */
[----:B------:R-:W-:Y:S01]  /*1ca0*/  UMOV UR20, UR36 ;  /* 0x0000002400147c82 */ /* 0x000fe20008000000 */
[----:B------:R-:W-:Y:S01]  /*1cb0*/  UMOV UR17, UR33 ;  /* 0x0000002100117c82 */ /* 0x000fe20008000000 */
[----:B------:R-:W-:Y:S01]  /*1cc0*/  UMOV UR18, UR34 ;  /* 0x0000002200127c82 */ /* 0x000fe20008000000 */
[----:B------:R-:W-:Y:S01]  /*1cd0*/  UIADD3 UR8, UPT, UPT, UR5, 0x20b00, URZ ;  /* 0x00020b0005087890 */ /* 0x000fe2000fffe0ff */
[----:B------:R-:W-:Y:S01]  /*1ce0*/  UMOV UR10, UR26 ;  /* 0x0000001a000a7c82 */ /* 0x000fe20008000000 */
[----:B------:R-:W-:Y:S03]  /*1cf0*/  UMOV UR11, UR19 ;  /* 0x00000013000b7c82 */ /* 0x000fe60008000000 */
[----:B------:R4:W-:Y:S01]  /*1d00*/  UTMALDG.3D.2CTA [UR16], [UR40], desc[UR44] ;  /* 0x00002c10280075b4 */ /* 0x0009e20008211000 */
[----:B------:R-:W-:Y:S01]  /*1d10*/  UMOV UR12, UR36 ;  /* 0x00000024000c7c82 */ /* 0x000fe20008000000 */
[----:B------:R-:W-:Y:S01]  /*1d20*/  UMOV UR9, UR33 ;  /* 0x0000002100097c82 */ /* 0x000fe20008000000 */
[----:B------:R-:W-:Y:S01]  /*1d30*/  UMOV UR38, UR7 ;  /* 0x0000000700267c82 */ /* 0x000fe20008000000 */
[----:B------:R-:W-:Y:S01]  /*1d40*/  UMOV UR6, UR15 ;  /* 0x0000000f00067c82 */ /* 0x000fe20008000000 */
[----:B------:R4:W-:Y:S01]  /*1d50*/  UTMALDG.3D.2CTA [UR8], [UR40], desc[UR44] ;  /* 0x00002c08280075b4 */ /* 0x0009e20008211000 */
[----:B--2---:R-:W-:Y:S01]  /*1d60*/  UIADD3 UR26, UPT, UPT, UR26, 0x80, URZ ;  /* 0x000000801a1a7890 */ /* 0x004fe2000fffe0ff */
[----:B----4-:R-:W-:Y:S11]  /*1d70*/  BRA.U UP2, `(.L_x_31) ;  /* 0xfffffffd021c7547 */ /* 0x010ff6000b83ffff */
.L_x_25:
[----:B------:R-:W-:Y:S01]  /*1d80*/  ULEA UR5, UR15, UR4, 0x3 ;  /* 0x000000040f057291 */ /* 0x000fe2000f8e18ff */
[----:B-1----:R-:W-:Y:S01]  /*1d90*/  SHF.L.U32 R2, R15, 0x1f, RZ ;  /* 0x0000001f0f027819 */ /* 0x002fe200000006ff */
[----:B------:R-:W-:Y:S01]  /*1da0*/  @!P1 SYNCS.ARRIVE.TRANS64.A1T0 RZ, [UR4+0xa8], RZ ;  /* 0x0000a8ffffff99a7 */ /* 0x000fe20008100004 */
[----:B------:R-:W-:-:S06]  /*1db0*/  UISETP.GT.AND UP0, UPT, UR29, UR23, UPT ;  /* 0x000000171d00728c */ /* 0x000fcc000bf04270 */
[----:B--2---:R1:W2:Y:S03]  /*1dc0*/  SYNCS.PHASECHK.TRANS64.TRYWAIT P0, [UR5+0x38], R2 ;  /* 0x00003802ff0075a7 */ /* 0x0042a60008001105 */
[----:B------:R-:W-:Y:S05]  /*1dd0*/  BRA.U !UP0, `(.L_x_32) ;  /* 0x0000000108e87547 */ /* 0x000fea000b800000 */
[----:B------:R-:W-:Y:S01]  /*1de0*/  UIADD3 UR39, UPT, UPT, UR21, UR38, URZ ;  /* 0x0000002615277290 */ /* 0x000fe2000fffe0ff */
[----:B------:R-:W-:-:S11]  /*1df0*/  UMOV UR6, UR15 ;  /* 0x0000000f00067c82 */ /* 0x000fd60008000000 */
.L_x_38:
[----:B--2---:R-:W-:Y:S01]  /*1e00*/  @P5 MOV R3, 0xe000 ;  /* 0x0000e00000035802 */ /* 0x004fe20000000f00 */
[----:B------:R-:W-:Y:S01]  /*1e10*/  ULEA UR33, UR6, UR4, 0x3 ;  /* 0x0000000406217291 */ /* 0x000fe2000f8e18ff */
[----:B-12---:R-:W-:Y:S11]  /*1e20*/  @P0 BRA `(.L_x_33) ;  /* 0x00000000000c0947 */ /* 0x006ff60003800000 */
[----:B------:R-:W-:Y:S04]  /*1e30*/  SHF.L.U32 R5, R15, 0x1f, RZ ;  /* 0x0000001f0f057819 */ /* 0x000fe800000006ff */
[----:B------:R-:W2:Y:S02]  /*1e40*/  SYNCS.PHASECHK.TRANS64.TRYWAIT P0, [UR33+0x38], R5 ;  /* 0x00003805ff0075a7 */ /* 0x000ea40008001121 */
[----:B--2---:R-:W-:Y:S05]  /*1e50*/  @!P0 BRA `(.L_x_34) ;  /* 0x0000006400448947 */ /* 0x004fea0003800000 */
.L_x_33:
[----:B------:R2:W-:Y:S01]  /*1e60*/  @P5 SYNCS.ARRIVE.TRANS64 RZ, [UR33], R3 ;  /* 0x00000003ffff59a7 */ /* 0x0005e20008000021 */
[----:B------:R-:W-:Y:S04]  /*1e70*/  ULOP3.LUT UR5, UR14, 0x2, URZ, 0xfc, !UPT ;  /* 0x000000020e057892 */ /* 0x000fe8000f8efcff */
[----:B------:R-:W-:Y:S09]  /*1e80*/  UISETP.NE.AND UP0, UPT, UR5, 0x2, UPT ;  /* 0x000000020500788c */ /* 0x000ff2000bf05270 */
[----:B------:R-:W-:Y:S05]  /*1e90*/  BRA.U UP0, `(.L_x_35) ;  /* 0x0000000100047547 */ /* 0x000fea000b800000 */
[----:B------:R-:W-:Y:S05]  /*1ea0*/  BPT.TRAP 0x1 ;  /* 0x000000040000795c */ /* 0x000fea0000300000 */
.L_x_35:
[----:B------:R-:W-:Y:S04]  /*1eb0*/  BSSY.RECONVERGENT B0, `(.L_x_36) ;  /* 0x0000003000007945 */ /* 0x000fe80003800200 */
[----:B------:R-:W-:Y:S05]  /*1ec0*/  @!P4 BRA `(.L_x_37) ;  /* 0x000000000004c947 */ /* 0x000fea0003800000 */
[----:B------:R-:W-:Y:S05]  /*1ed0*/  BPT.TRAP 0x1 ;  /* 0x000000040000795c */ /* 0x000fea0000300000 */
.L_x_37:
[----:B------:R-:W-:Y:S05]  /*1ee0*/  BSYNC.RECONVERGENT B0 ;  /* 0x0000000000007941 */ /* 0x000fea0003800200 */
.L_x_36:
[----:B------:R-:W-:Y:S02]  /*1ef0*/  UIADD3 UR15, UPT, UPT, UR6, 0x1, URZ ;  /* 0x00000001060f7890 */ /* 0x000fe4000fffe0ff */
[----:B------:R-:W-:Y:S02]  /*1f00*/  UIADD3 UR44, UP1, UPT, UR30, 0x80, URZ ;  /* 0x000000801e2c7890 */ /* 0x000fe4000ff3e0ff */
[----:B------:R-:W-:Y:S02]  /*1f10*/  UISETP.NE.AND UP0, UPT, UR15, 0x7, UPT ;  /* 0x000000070f00788c */ /* 0x000fe4000bf05270 */
[----:B------:R-:W-:Y:S02]  /*1f20*/  ULEA UR24, UR6, UR4, 0xe ;  /* 0x0000000406187291 */ /* 0x000fe4000f8e70ff */
[----:B------:R-:W-:Y:S02]  /*1f30*/  USEL UR9, URZ, 0x1, UP0 ;  /* 0x00000001ff097887 */ /* 0x000fe40008000000 */
[----:B------:R-:W-:Y:S02]  /*1f40*/  USEL UR15, UR15, URZ, UP0 ;  /* 0x000000ff0f0f7287 */ /* 0x000fe40008000000 */
[----:B------:R-:W-:Y:S02]  /*1f50*/  USHF.L.U32 UR34, UR38, 0x7, URZ ;  /* 0x0000000726227899 */ /* 0x000fe400080006ff */
[----:B------:R-:W-:Y:S01]  /*1f60*/  ULEA UR8, UR15, UR4, 0x3 ;  /* 0x000000040f087291 */ /* 0x000fe2000f8e18ff */
[----:B------:R-:W-:Y:S01]  /*1f70*/  LOP3.LUT R15, R15, UR9, RZ, 0x3c, !PT ;  /* 0x000000090f0f7c12 */ /* 0x000fe2000f8e3cff */
[----:B------:R-:W-:Y:S02]  /*1f80*/  ULOP3.LUT UR33, UR33, 0xfefffff8, URZ, 0xc0, !UPT ;  /* 0xfefffff821217892 */ /* 0x000fe4000f8ec0ff */
[----:B------:R-:W-:Y:S01]  /*1f90*/  UIADD3.X UR45, UPT, UPT, URZ, UR31, URZ, UP1, !UPT ;  /* 0x0000001fff2d7290 */ /* 0x000fe20008ffe4ff */
[----:B-1----:R-:W-:Y:S01]  /*1fa0*/  SHF.L.U32 R2, R15, 0x1f, RZ ;  /* 0x0000001f0f027819 */ /* 0x002fe200000006ff */
[----:B------:R-:W-:Y:S01]  /*1fb0*/  UIADD3 UR32, UPT, UPT, UR24, 0x3300, URZ ;  /* 0x0000330018207890 */ /* 0x000fe2000fffe0ff */
[----:B------:R-:W-:Y:S02]  /*1fc0*/  UMOV UR42, 0x0 ;  /* 0x00000000002a7882 */ /* 0x000fe40000000000 */
[----:B------:R4:W1:Y:S01]  /*1fd0*/  SYNCS.PHASECHK.TRANS64.TRYWAIT P0, [UR8+0x38], R2 ;  /* 0x00003802ff0075a7 */ /* 0x0008620008001108 */
[----:B------:R-:W-:Y:S01]  /*1fe0*/  UMOV UR43, 0x10000000 ;  /* 0x10000000002b7882 */ /* 0x000fe20000000000 */
[----:B------:R-:W-:Y:S02]  /*1ff0*/  UIADD3 UR26, UPT, UPT, UR34, 0x40, URZ ;  /* 0x00000040221a7890 */ /* 0x000fe4000fffe0ff */
[----:B------:R-:W-:Y:S02]  /*2000*/  UIADD3 UR24, UPT, UPT, UR24, 0x5300, URZ ;  /* 0x0000530018187890 */ /* 0x000fe4000fffe0ff */
[----:B------:R4:W-:Y:S01]  /*2010*/  UTMALDG.3D.2CTA [UR32], [UR44], desc[UR42] ;  /* 0x00002a202c0075b4 */ /* 0x0009e20008211000 */
[----:B------:R-:W-:Y:S02]  /*2020*/  UIADD3 UR40, UP0, UPT, UR30, 0x180, URZ ;  /* 0x000001801e287890 */ /* 0x000fe4000ff1e0ff */
        /* <DEDUP_REMOVED lines=16> */
[----:B------:R-:W-:Y:S01]  /*2130*/  UIADD3 UR38, UPT, UPT, UR38, 0x1, URZ ;  /* 0x0000000126267890 */ /* 0x000fe2000fffe0ff */
[----:B------:R-:W-:Y:S03]  /*2140*/  UMOV UR6, UR15 ;  /* 0x0000000f00067c82 */ /* 0x000fe60008000000 */
[----:B------:R-:W-:Y:S01]  /*2150*/  UISETP.NE.AND UP0, UPT, UR38, UR39, UPT ;  /* 0x000000272600728c */ /* 0x000fe2000bf05270 */
[----:B------:R4:W-:Y:S08]  /*2160*/  UTMALDG.3D.2CTA [UR8], [UR40], desc[UR42] ;  /* 0x00002a08280075b4 */ /* 0x0009f00008211000 */
[----:B----4-:R-:W-:Y:S05]  /*2170*/  BRA.U UP0, `(.L_x_38) ;  /* 0xfffffffd00207547 */ /* 0x010fea000b83ffff */
.L_x_32:
[----:B-1----:R-:W-:Y:S01]  /*2180*/  LEA R2, R14, UR4, 0x3 ;  /* 0x000000040e027c11 */ /* 0x002fe2000f8e18ff */
[----:B------:R-:W-:Y:S01]  /*2190*/  NOP ;  /* 0x0000000000007918 */ /* 0x000fe20000000000 */
[----:B--2---:R-:W-:Y:S02]  /*21a0*/  SHF.L.U32 R3, R12, 0x1f, RZ ;  /* 0x0000001f0c037819 */ /* 0x004fe400000006ff */
[----:B------:R-:W-:Y:S02]  /*21b0*/  LEA R4, R14, UR4, 0x4 ;  /* 0x000000040e047c11 */ /* 0x000fe4000f8e20ff */
[----:B------:R-:W1:Y:S02]  /*21c0*/  SYNCS.PHASECHK.TRANS64.TRYWAIT P0, [R2+URZ+0xb0], R3 ;  /* 0x0000b003020075a7 */ /* 0x000e6400080011ff */
[----:B-1----:R-:W-:Y:S05]  /*21d0*/  @!P0 BRA `(.L_x_39) ;  /* 0x00000060007c8947 */ /* 0x002fea0003800000 */
.L_x_146:
[----:B------:R-:W2:Y:S01]  /*21e0*/  LDS.128 R4, [R4+0x140] ;  /* 0x0001400004047984 */ /* 0x000ea20000000c00 */
[----:B------:R-:W-:Y:S01]  /*21f0*/  ISETP.GE.AND P0, PT, R26, 0x1, PT ;  /* 0x000000011a00780c */ /* 0x000fe20003f06270 */
[----:B-1----:R-:W-:Y:S01]  /*2200*/  VIADD R2, R2, 0xc0 ;  /* 0x000000c002027836 */ /* 0x002fe20000000000 */
[----:B------:R-:W-:Y:S01]  /*2210*/  @!PT LDS RZ, [RZ] ;  /* 0x00000000fffff984 */ /* 0x000fe20000000800 */
[----:B------:R-:W-:Y:S01]  /*2220*/  @!PT LDS RZ, [RZ] ;  /* 0x00000000fffff984 */ /* 0x000fe20000000800 */
[----:B------:R-:W-:Y:S01]  /*2230*/  @!PT LDS RZ, [RZ] ;  /* 0x00000000fffff984 */ /* 0x000fe20000000800 */
[----:B------:R-:W-:Y:S01]  /*2240*/  @!PT LDS RZ, [RZ] ;  /* 0x00000000fffff984 */ /* 0x000fe20000000800 */
[----:B------:R1:W-:Y:S06]  /*2250*/  MEMBAR.ALL.CTA ;  /* 0x0000000000007992 */ /* 0x0003ec0000008000 */
[----:B-1----:R-:W1:Y:S01]  /*2260*/  FENCE.VIEW.ASYNC.S ;  /* 0x00000000000073c6 */ /* 0x002e620000000000 */
[----:B------:R-:W-:-:S04]  /*2270*/  PRMT R2, RZ, 0x654, R2 ;  /* 0x00000654ff027816 */ /* 0x000fc80000000002 */
[----:B-1----:R1:W-:Y:S01]  /*2280*/  SYNCS.ARRIVE.TRANS64.RED.A1T0 RZ, [R2+URZ], RZ ;  /* 0x000000ff02ff79a7 */ /* 0x0023e200081004ff */
[----:B--2---:R-:W-:-:S13]  /*2290*/  LOP3.LUT P2, RZ, R6, 0x1, RZ, 0xc0, !PT ;  /* 0x0000000106ff7812 */ /* 0x004fda000784c0ff */
[----:B------:R-:W-:Y:S01]  /*22a0*/  @P2 SHF.R.U32.HI R3, RZ, 0x10, R5 ;  /* 0x00000010ff032819 */ /* 0x000fe20000011605 */
[----:B------:R-:W-:Y:S01]  /*22b0*/  VOTEU.ANY UP0, P2 ;  /* 0x0000000000ff7886 */ /* 0x000fe20001000100 */
[----:B------:R-:W-:Y:S02]  /*22c0*/  @P2 MOV R13, R4 ;  /* 0x00000004000d2202 */ /* 0x000fe40000000f00 */
[----:B------:R-:W-:Y:S02]  /*22d0*/  @P2 R2UR.BROADCAST UR5, R3 ;  /* 0x00000000030522ca */ /* 0x000fe400008e0000 */
[----:B------:R-:W-:-:S11]  /*22e0*/  @P2 LOP3.LUT R11, R5, 0xffff, RZ, 0xc0, !PT ;  /* 0x0000ffff050b2812 */ /* 0x000fd600078ec0ff */
[----:B------:R-:W-:Y:S01]  /*22f0*/  @UP0 UMOV UR36, UR5 ;  /* 0x0000000500240c82 */ /* 0x000fe20008000000 */
[----:B-1----:R-:W-:Y:S05]  /*2300*/  @!P0 BRA `(.L_x_40) ;  /* 0x0000000000b88947 */ /* 0x002fea0003800000 */
[----:B------:R-:W3:Y:S01]  /*2310*/  LDC.64 R4, c[0x0][0xb18] ;  /* 0x0002c600ff047b82 */ /* 0x000ee20000000a00 */
[----:B------:R-:W-:-:S07]  /*2320*/  ISETP.NE.AND P3, PT, R26, 0x1, PT ;  /* 0x000000011a00780c */ /* 0x000fce0003f65270 */
[----:B------:R-:W1:Y:S08]  /*2330*/  LDC.64 R6, c[0x0][0xb10] ;  /* 0x0002c400ff067b82 */ /* 0x000e700000000a00 */
[----:B------:R-:W2:Y:S08]  /*2340*/  LDC R18, c[0x0][0xb20] ;  /* 0x0002c800ff127b82 */ /* 0x000eb00000000800 */
[----:B------:R-:W4:Y:S01]  /*2350*/  LDC R20, c[0x0][0xb0c] ;  /* 0x0002c300ff147b82 */ /* 0x000f220000000800 */
[----:B---3--:R-:W-:Y:S01]  /*2360*/  IMAD.HI.U32 R19, R0, R5, RZ ;  /* 0x0000000500137227 */ /* 0x008fe200078e00ff */
[----:B------:R-:W-:-:S03]  /*2370*/  ISETP.NE.AND P0, PT, R4, 0x1, PT ;  /* 0x000000010400780c */ /* 0x000fc60003f05270 */
[----:B------:R-:W-:-:S03]  /*2380*/  IMAD.HI.U32 R5, R11, R5, RZ ;  /* 0x000000050b057227 */ /* 0x000fc600078e00ff */
[----:B------:R-:W3:Y:S01]  /*2390*/  LDC.64 R2, c[0x0][0xb28] ;  /* 0x0002ca00ff027b82 */ /* 0x000ee20000000a00 */
[----:B-1----:R-:W-:-:S04]  /*23a0*/  IMAD.HI.U32 R22, R9, R6, RZ ;  /* 0x0000000609167227 */ /* 0x002fc800078e00ff */
[----:B------:R-:W-:Y:S01]  /*23b0*/  IMAD.HI.U32 R24, R13, R6, RZ ;  /* 0x000000060d187227 */ /* 0x000fe200078e00ff */
[----:B------:R-:W-:Y:S02]  /*23c0*/  SHF.R.U32.HI R22, RZ, R7, R22 ;  /* 0x00000007ff167219 */ /* 0x000fe40000011616 */
[-C--:B--2---:R-:W-:Y:S02]  /*23d0*/  SHF.R.U32.HI R19, RZ, R18.reuse, R19 ;  /* 0x00000012ff137219 */ /* 0x084fe40000011613 */
[----:B------:R-:W-:Y:S02]  /*23e0*/  SHF.R.U32.HI R18, RZ, R18, R5 ;  /* 0x00000012ff127219 */ /* 0x000fe40000011605 */
[----:B------:R-:W-:Y:S02]  /*23f0*/  SEL R19, R0, R19, !P0 ;  /* 0x0000001300137207 */ /* 0x000fe40004000000 */
[----:B------:R-:W-:Y:S02]  /*2400*/  SHF.R.U32.HI R24, RZ, R7, R24 ;  /* 0x00000007ff187219 */ /* 0x000fe40000011618 */
[----:B----4-:R-:W-:-:S02]  /*2410*/  ISETP.NE.AND P1, PT, R20, 0x1, PT ;  /* 0x000000011400780c */ /* 0x010fc40003f25270 */
[----:B------:R-:W-:Y:S02]  /*2420*/  SEL R5, R11, R18, !P0 ;  /* 0x000000120b057207 */ /* 0x000fe40004000000 */
[----:B------:R-:W-:Y:S02]  /*2430*/  SEL R21, R9, R22, !P1 ;  /* 0x0000001609157207 */ /* 0x000fe40004800000 */
[----:B------:R-:W-:Y:S01]  /*2440*/  SEL R7, R13, R24, !P1 ;  /* 0x000000180d077207 */ /* 0x000fe20004800000 */
[----:B---3--:R-:W-:-:S04]  /*2450*/  IMAD.HI.U32 R22, R19, R2, RZ ;  /* 0x0000000213167227 */ /* 0x008fc800078e00ff */
[----:B------:R-:W-:Y:S01]  /*2460*/  IMAD.HI.U32 R6, R21, R2, RZ ;  /* 0x0000000215067227 */ /* 0x000fe200078e00ff */
[----:B------:R-:W-:-:S04]  /*2470*/  @P3 SHF.R.U32.HI R19, RZ, R3, R22 ;  /* 0x00000003ff133219 */ /* 0x000fc80000011616 */
        /* <DEDUP_REMOVED lines=8> */
[----:B------:R-:W-:-:S04]  /*2500*/  @!P0 IMAD.HI.U32 R18, R7, R2, RZ ;  /* 0x0000000207128227 */ /* 0x000fc800078e00ff */
[----:B------:R-:W-:Y:S01]  /*2510*/  IMAD.MOV R2, RZ, RZ, -R6 ;  /* 0x000000ffff027224 */ /* 0x000fe200078e0a06 */
[----:B------:R-:W-:-:S03]  /*2520*/  @!P0 SHF.R.U32.HI R18, RZ, R3, R18 ;  /* 0x00000003ff128219 */ /* 0x000fc60000011612 */
[----:B------:R-:W-:Y:S01]  /*2530*/  IMAD R2, R26, R2, R5 ;  /* 0x000000021a027224 */ /* 0x000fe200078e0205 */
[----:B------:R-:W-:Y:S02]  /*2540*/  @!P0 SEL R3, R7, R18, !P3 ;  /* 0x0000001207038207 */ /* 0x000fe40005800000 */
[----:B------:R-:W-:-:S03]  /*2550*/  IADD3 R18, PT, PT, -R5, RZ, RZ ;  /* 0x000000ff05127210 */ /* 0x000fc60007ffe1ff */
[--C-:B------:R-:W-:Y:S02]  /*2560*/  @!P0 IMAD.IADD R6, R6, 0x1, -R3.reuse ;  /* 0x0000000106068824 */ /* 0x100fe400078e0a03 */
[----:B------:R-:W-:Y:S01]  /*2570*/  @!P0 IMAD R3, R2, R21, R3 ;  /* 0x0000001502038224 */ /* 0x000fe200078e0203 */
[----:B------:R-:W-:Y:S01]  /*2580*/  IADD3 R2, PT, PT, -R7, RZ, RZ ;  /* 0x000000ff07027210 */ /* 0x000fe20007ffe1ff */
[----:B------:R-:W-:Y:S02]  /*2590*/  @!P0 IMAD R5, R26, R6, R7 ;  /* 0x000000061a058224 */ /* 0x000fe400078e0207 */
[----:B------:R-:W-:Y:S02]  /*25a0*/  IMAD R11, R4, R18, R11 ;  /* 0x00000012040b7224 */ /* 0x000fe400078e020b */
[----:B------:R-:W-:Y:S02]  /*25b0*/  @!P0 IMAD.MOV.U32 R7, RZ, RZ, R3 ;  /* 0x000000ffff078224 */ /* 0x000fe400078e0003 */
[----:B------:R-:W-:-:S02]  /*25c0*/  IMAD R2, R20, R2, R13 ;  /* 0x0000000214027224 */ /* 0x000fc400078e020d */
[----:B------:R-:W-:Y:S02]  /*25d0*/  IMAD R11, R5, R4, R11 ;  /* 0x00000004050b7224 */ /* 0x000fe400078e020b */
[----:B------:R-:W-:Y:S02]  /*25e0*/  IMAD R13, R7, R20, R2 ;  /* 0x00000014070d7224 */ /* 0x000fe400078e0202 */
.L_x_40:
[----:B------:R-:W1:Y:S02]  /*25f0*/  LDCU UR5, c[0x0][0xb30] ;  /* 0x00016600ff0577ac */ /* 0x000e640008000800 */
[----:B-1----:R-:W-:-:S09]  /*2600*/  UISETP.NE.AND UP0, UPT, UR5, 0x1, UPT ;  /* 0x000000010500788c */ /* 0x002fd2000bf05270 */
[----:B------:R-:W-:Y:S05]  /*2610*/  BRA.U UP0, `(.L_x_41) ;  /* 0x0000000100407547 */ /* 0x000fea000b800000 */
[----:B------:R-:W1:Y:S08]  /*2620*/  LDC.64 R4, c[0x0][0xb10] ;  /* 0x0002c400ff047b82 */ /* 0x000e700000000a00 */
[----:B------:R-:W2:Y:S08]  /*2630*/  LDC.64 R2, c[0x0][0xb18] ;  /* 0x0002c600ff027b82 */ /* 0x000eb00000000a00 */
[----:B------:R-:W4:Y:S08]  /*2640*/  LDC R6, c[0x0][0xb20] ;  /* 0x0002c800ff067b82 */ /* 0x000f300000000800 */
[----:B------:R-:W3:Y:S01]  /*2650*/  LDC R18, c[0x0][0xb0c] ;  /* 0x0002c300ff127b82 */ /* 0x000ee20000000800 */
[----:B-1----:R-:W-:-:S05]  /*2660*/  IMAD.HI.U32 R4, R13, R4, RZ ;  /* 0x000000040d047227 */ /* 0x002fca00078e00ff */
[----:B------:R-:W-:Y:S01]  /*2670*/  SHF.R.U32.HI R4, RZ, R5, R4 ;  /* 0x00000005ff047219 */ /* 0x000fe20000011604 */
[----:B--2---:R-:W-:Y:S01]  /*2680*/  IMAD.HI.U32 R3, R11, R3, RZ ;  /* 0x000000030b037227 */ /* 0x004fe200078e00ff */
[----:B------:R-:W-:-:S04]  /*2690*/  ISETP.NE.AND P0, PT, R2, 0x1, PT ;  /* 0x000000010200780c */ /* 0x000fc80003f05270 */
[----:B----4-:R-:W-:-:S04]  /*26a0*/  SHF.R.U32.HI R6, RZ, R6, R3 ;  /* 0x00000006ff067219 */ /* 0x010fc80000011603 */
[----:B------:R-:W-:Y:S02]  /*26b0*/  SEL R3, R11, R6, !P0 ;  /* 0x000000060b037207 */ /* 0x000fe40004000000 */
[----:B---3--:R-:W-:-:S04]  /*26c0*/  ISETP.NE.AND P1, PT, R18, 0x1, PT ;  /* 0x000000011200780c */ /* 0x008fc80003f25270 */
[----:B------:R-:W-:-:S05]  /*26d0*/  SEL R4, R13, R4, !P1 ;  /* 0x000000040d047207 */ /* 0x000fca0004800000 */
[----:B------:R-:W-:Y:S02]  /*26e0*/  IMAD.IADD R5, R3, 0x1, -R4 ;  /* 0x0000000103057824 */ /* 0x000fe400078e0a04 */
[----:B------:R-:W-:Y:S02]  /*26f0*/  IMAD.IADD R3, R4, 0x1, -R3 ;  /* 0x0000000104037824 */ /* 0x000fe400078e0a03 */
[----:B------:R-:W-:Y:S02]  /*2700*/  IMAD R13, R5, R18, R13 ;  /* 0x00000012050d7224 */ /* 0x000fe400078e020d */
[----:B------:R-:W-:-:S07]  /*2710*/  IMAD R11, R3, R2, R11 ;  /* 0x00000002030b7224 */ /* 0x000fce00078e020b */
.L_x_41:
[----:B------:R-:W-:Y:S01]  /*2720*/  VIADD R14, R14, 0x1 ;  /* 0x000000010e0e7836 */ /* 0x000fe20000000000 */
[----:B------:R-:W-:Y:S01]  /*2730*/  PLOP3.LUT P1, PT, PT, PT, PT, 0x80, 0x8 ;  /* 0x000000000008781c */ /* 0x000fe20003f2f070 */
[----:B------:R-:W-:Y:S02]  /*2740*/  IMAD.IADD R21, R13, 0x1, R60 ;  /* 0x000000010d157824 */ /* 0x000fe400078e023c */
[----:B------:R-:W-:Y:S01]  /*2750*/  IMAD.IADD R20, R11, 0x1, R58 ;  /* 0x000000010b147824 */ /* 0x000fe200078e023a */
[----:B------:R-:W-:-:S04]  /*2760*/  ISETP.NE.AND P0, PT, R14, 0x2, PT ;  /* 0x000000020e00780c */ /* 0x000fc80003f05270 */
[----:B------:R-:W-:Y:S02]  /*2770*/  SEL R3, RZ, 0x1, P0 ;  /* 0x00000001ff037807 */ /* 0x000fe40000000000 */
[----:B------:R-:W-:Y:S02]  /*2780*/  SEL R14, R14, RZ, P0 ;  /* 0x000000ff0e0e7207 */ /* 0x000fe40000000000 */
[----:B------:R-:W-:Y:S01]  /*2790*/  LOP3.LUT R12, R12, R3, RZ, 0x3c, !PT ;  /* 0x000000030c0c7212 */ /* 0x000fe200078e3cff */
[----:B------:R-:W-:Y:S06]  /*27a0*/  @P2 BRA `(.L_x_42) ;  /* 0xfffffff000002947 */ /* 0x000fec000383ffff */
[----:B------:R-:W-:Y:S01]  /*27b0*/  UIADD3 UR4, UPT, UPT, UR4, 0x38, URZ ;  /* 0x0000003804047890 */ /* 0x000fe2000fffe0ff */
[----:B------:R-:W-:-:S03]  /*27c0*/  SHF.L.U32 R3, R15, 0x1f, RZ ;  /* 0x0000001f0f037819 */ /* 0x000fc600000006ff */
[----:B------:R-:W-:-:S09]  /*27d0*/  ULEA UR5, UR15, UR4, 0x3 ;  /* 0x000000040f057291 */ /* 0x000fd2000f8e18ff */
[----:B------:R-:W1:Y:S02]  /*27e0*/  SYNCS.PHASECHK.TRANS64.TRYWAIT P0, [UR5], R3 ;  /* 0x00000003ff0075a7 */ /* 0x000e640008001105 */
[----:B-1----:R-:W-:Y:S05]  /*27f0*/  @!P0 BRA `(.L_x_43) ;  /* 0x0000005c00088947 */ /* 0x002fea0003800000 */
.L_x_148:
[----:B------:R-:W-:-:S04]  /*2800*/  UIADD3 UR6, UPT, UPT, UR15, 0x1, URZ ;  /* 0x000000010f067890 */ /* 0x000fc8000fffe0ff */
[----:B------:R-:W-:-:S04]  /*2810*/  UISETP.NE.AND UP0, UPT, UR6, 0x7, UPT ;  /* 0x000000070600788c */ /* 0x000fc8000bf05270 */
[----:B------:R-:W-:Y:S02]  /*2820*/  USEL UR7, URZ, 0x1, UP0 ;  /* 0x00000001ff077887 */ /* 0x000fe40008000000 */
[----:B------:R-:W-:-:S04]  /*2830*/  USEL UR6, UR6, URZ, UP0 ;  /* 0x000000ff06067287 */ /* 0x000fc80008000000 */
[----:B------:R-:W-:Y:S01]  /*2840*/  ULEA UR5, UR6, UR4, 0x3 ;  /* 0x0000000406057291 */ /* 0x000fe2000f8e18ff */
[----:B------:R-:W-:-:S04]  /*2850*/  LOP3.LUT R2, R15, UR7, RZ, 0x3c, !PT ;  /* 0x000000070f027c12 */ /* 0x000fc8000f8e3cff */
[----:B-1----:R-:W-:-:S04]  /*2860*/  SHF.L.U32 R3, R2, 0x1f, RZ ;  /* 0x0000001f02037819 */ /* 0x002fc800000006ff */
[----:B------:R-:W1:Y:S02]  /*2870*/  SYNCS.PHASECHK.TRANS64.TRYWAIT P0, [UR5], R3 ;  /* 0x00000003ff0075a7 */ /* 0x000e640008001105 */
[----:B-1----:R-:W-:Y:S05]  /*2880*/  @!P0 BRA `(.L_x_44) ;  /* 0x0000005800fc8947 */ /* 0x002fea0003800000 */
.L_x_150:
        /* <DEDUP_REMOVED lines=9> */
.L_x_152:
        /* <DEDUP_REMOVED lines=9> */
.L_x_154:
        /* <DEDUP_REMOVED lines=9> */
.L_x_156:
        /* <DEDUP_REMOVED lines=9> */
.L_x_158:
[----:B------:R-:W-:-:S04]  /*2ad0*/  UIADD3 UR6, UPT, UPT, UR6, 0x1, URZ ;  /* 0x0000000106067890 */ /* 0x000fc8000fffe0ff */
[----:B------:R-:W-:-:S04]  /*2ae0*/  UISETP.NE.AND UP0, UPT, UR6, 0x7, UPT ;  /* 0x000000070600788c */ /* 0x000fc8000bf05270 */
[----:B------:R-:W-:Y:S02]  /*2af0*/  USEL UR5, URZ, 0x1, UP0 ;  /* 0x00000001ff057887 */ /* 0x000fe40008000000 */
[----:B------:R-:W-:-:S04]  /*2b00*/  USEL UR6, UR6, URZ, UP0 ;  /* 0x000000ff06067287 */ /* 0x000fc80008000000 */
[----:B------:R-:W-:Y:S01]  /*2b10*/  ULEA UR6, UR6, UR4, 0x3 ;  /* 0x0000000406067291 */ /* 0x000fe2000f8e18ff */
[----:B-1----:R-:W-:-:S04]  /*2b20*/  LOP3.LUT R3, R2, UR5, RZ, 0x3c, !PT ;  /* 0x0000000502037c12 */ /* 0x002fc8000f8e3cff */
[----:B------:R-:W-:Y:S01]  /*2b30*/  SHF.L.U32 R3, R3, 0x1f, RZ ;  /* 0x0000001f03037819 */ /* 0x000fe200000006ff */
[----:B---3--:R-:W-:-:S07]  /*2b40*/  IMAD.U32 R0, RZ, RZ, UR6 ;  /* 0x00000006ff007e24 */ /* 0x008fce000f8e00ff */
.L_x_49:
[----:B-1----:R1:W2:Y:S02]  /*2b50*/  SYNCS.PHASECHK.TRANS64.TRYWAIT P0, [R0+URZ], R3 ;  /* 0x00000003000075a7 */ /* 0x0022a400080011ff */
[----:B--2---:R-:W-:Y:S05]  /*2b60*/  @!P0 NANOSLEEP.SYNCS 0x989680 ;  /* 0x009896800000895d */ /* 0x004fea0003900000 */
[----:B------:R-:W2:Y:S02]  /*2b70*/  @!P0 SYNCS.PHASECHK.TRANS64 P0, [R0+URZ], R3 ;  /* 0x00000003000085a7 */ /* 0x000ea400080010ff */
[----:B--2---:R-:W-:Y:S05]  /*2b80*/  @P0 EXIT ;  /* 0x000000000000094d */ /* 0x004fea0003800000 */
[----:B------:R-:W-:Y:S05]  /*2b90*/  BRA `(.L_x_49) ;  /* 0xfffffffc00ec7947 */ /* 0x000fea000383ffff */
.L_x_22:
[----:B------:R-:W-:-:S04]  /*2ba0*/  UISETP.NE.AND UP1, UPT, UR37, URZ, UPT ;  /* 0x000000ff2500728c */ /* 0x000fc8000bf25270 */
[----:B------:R-:W-:-:S09]  /*2bb0*/  UISETP.NE.OR UP1, UPT, UR10, 0x1, UP1 ;  /* 0x000000010a00788c */ /* 0x000fd20008f25670 */
[----:B------:R-:W-:Y:S05]  /*2bc0*/  BRA.U UP1, `(.L_x_50) ;  /* 0x00000005014c7547 */ /* 0x000fea000b800000 */
[----:B------:R-:W-:Y:S01]  /*2bd0*/  HFMA2 R11, -RZ, RZ, 0, 0 ;  /* 0x00000000ff0b7431 */ /* 0x000fe200000001ff */
[----:B------:R-:W-:Y:S01]  /*2be0*/  ISETP.GE.U32.AND P2, PT, R10, 0x2, PT ;  /* 0x000000020a00780c */ /* 0x000fe20003f46070 */
[----:B------:R-:W-:Y:S01]  /*2bf0*/  IMAD.MOV.U32 R12, RZ, RZ, 0x1 ;  /* 0x00000001ff0c7424 */ /* 0x000fe200078e00ff */
[----:B------:R-:W-:Y:S01]  /*2c00*/  CS2R R8, SRZ ;  /* 0x0000000000087805 */ /* 0x000fe2000001ff00 */
[----:B------:R-:W-:Y:S01]  /*2c10*/  IMAD.MOV.U32 R3, RZ, RZ, RZ ;  /* 0x000000ffff037224 */ /* 0x000fe200078e00ff */
[----:B------:R-:W-:Y:S01]  /*2c20*/  UMOV UR4, 0x400 ;  /* 0x0000040000047882 */ /* 0x000fe20000000000 */
[----:B------:R-:W-:Y:S01]  /*2c30*/  UMOV UR6, URZ ;  /* 0x000000ff00067c82 */ /* 0x000fe20008000000 */
[----:B------:R-:W-:-:S12]  /*2c40*/  ULEA UR37, UR37, UR4, 0x18 ;  /* 0x0000000425257291 */ /* 0x000fd8000f8ec0ff */
.L_x_54:
[----:B------:R-:W-:Y:S02]  /*2c50*/  LEA R0, R3, UR37, 0x3 ;  /* 0x0000002503007c11 */ /* 0x000fe4000f8e18ff */
[----:B------:R-:W-:-:S03]  /*2c60*/  SHF.L.U32 R5, R8, 0x1f, RZ ;  /* 0x0000001f08057819 */ /* 0x000fc600000006ff */
[----:B------:R-:W-:Y:S01]  /*2c70*/  VIADD R4, R0, 0x120 ;  /* 0x0000012000047836 */ /* 0x000fe20000000000 */
[----:B------:R-:W1:Y:S02]  /*2c80*/  SYNCS.PHASECHK.TRANS64.TRYWAIT P0, [R0+URZ+0x110], R5 ;  /* 0x00011005000075a7 */ /* 0x000e6400080011ff */
[----:B-1----:R-:W-:Y:S05]  /*2c90*/  @!P0 BRA `(.L_x_51) ;  /* 0x0000005800708947 */ /* 0x002fea0003800000 */
.L_x_159:
[----:B------:R-:W-:Y:S01]  /*2ca0*/  ULEA UR5, UR6, UR37, 0x3 ;  /* 0x0000002506057291 */ /* 0x000fe2000f8e18ff */
[----:B------:R-:W-:Y:S01]  /*2cb0*/  PRMT R4, RZ, 0x654, R4 ;  /* 0x00000654ff047816 */ /* 0x000fe20000000004 */
[----:B-1----:R-:W-:Y:S01]  /*2cc0*/  @!P2 IMAD.MOV.U32 R5, RZ, RZ, 0x10 ;  /* 0x00000010ff05a424 */ /* 0x002fe200078e00ff */
[----:B------:R-:W-:Y:S01]  /*2cd0*/  SHF.L.U32 R7, R12, 0x1f, RZ ;  /* 0x0000001f0c077819 */ /* 0x000fe200000006ff */
[----:B------:R-:W-:Y:S01]  /*2ce0*/  UIADD3 UR4, UPT, UPT, UR5, 0xb0, URZ ;  /* 0x000000b005047890 */ /* 0x000fe2000fffe0ff */
[----:B------:R1:W-:Y:S05]  /*2cf0*/  SYNCS.ARRIVE.TRANS64.RED.A1T0 RZ, [R4+URZ], RZ ;  /* 0x000000ff04ff79a7 */ /* 0x0003ea00081004ff */
[----:B------:R-:W-:Y:S01]  /*2d00*/  IMAD.U32 R13, RZ, RZ, UR4 ;  /* 0x00000004ff0d7e24 */ /* 0x000fe2000f8e00ff */
[----:B------:R-:W2:Y:S04]  /*2d10*/  SYNCS.PHASECHK.TRANS64.TRYWAIT P0, [UR5+0xc0], R7 ;  /* 0x0000c007ff0075a7 */ /* 0x000ea80008001105 */
[----:B------:R-:W-:Y:S01]  /*2d20*/  PRMT R13, R10, 0x654, R13 ;  /* 0x000006540a0d7816 */ /* 0x000fe2000000000d */
[----:B-12---:R-:W-:Y:S06]  /*2d30*/  @!P0 BRA `(.L_x_52) ;  /* 0x00000058005c8947 */ /* 0x006fec0003800000 */
.L_x_161:
[----:B------:R-:W-:Y:S01]  /*2d40*/  ULEA UR4, UR6, UR37, 0x4 ;  /* 0x0000002506047291 */ /* 0x000fe2000f8e20ff */
[----:B------:R-:W-:Y:S01]  /*2d50*/  SEL R2, R13, R2, !P2 ;  /* 0x000000020d027207 */ /* 0x000fe20005000000 */
[----:B------:R-:W-:Y:S01]  /*2d60*/  UIADD3 UR5, UPT, UPT, UR5, 0xb0, URZ ;  /* 0x000000b005057890 */ /* 0x000fe2000fffe0ff */
[----:B-1----:R-:W-:Y:S01]  /*2d70*/  LEA R0, R11, UR37, 0x3 ;  /* 0x000000250b007c11 */ /* 0x002fe2000f8e18ff */
[----:B------:R-:W-:Y:S01]  /*2d80*/  UIADD3 UR4, UPT, UPT, UR4, 0x140, URZ ;  /* 0x0000014004047890 */ /* 0x000fe2000fffe0ff */
[----:B------:R1:W-:Y:S01]  /*2d90*/  @!P2 SYNCS.ARRIVE.TRANS64.RED RZ, [R2+URZ], R5 ;  /* 0x0000000502ffa9a7 */ /* 0x0003e200080004ff */
[----:B------:R-:W-:Y:S01]  /*2da0*/  UIADD3 UR6, UPT, UPT, UR6, 0x1, URZ ;  /* 0x0000000106067890 */ /* 0x000fe2000fffe0ff */
[----:B------:R-:W-:-:S03]  /*2db0*/  VIADD R3, R3, 0x1 ;  /* 0x0000000103037836 */ /* 0x000fc60000000000 */
[----:B------:R-:W-:Y:S02]  /*2dc0*/  UISETP.NE.AND UP0, UPT, UR6, 0x2, UPT ;  /* 0x000000020600788c */ /* 0x000fe4000bf05270 */
[----:B------:R-:W-:Y:S01]  /*2dd0*/  ISETP.NE.AND P0, PT, R3, 0x2, PT ;  /* 0x000000020300780c */ /* 0x000fe20003f05270 */
[----:B------:R-:W-:Y:S06]  /*2de0*/  UGETNEXTWORKID.BROADCAST [UR4], [UR5] ;  /* 0x00000000040073ca */ /* 0x000fec0008000100 */
[----:B------:R-:W-:Y:S02]  /*2df0*/  USEL UR4, URZ, 0x1, UP0 ;  /* 0x00000001ff047887 */ /* 0x000fe40008000000 */
[----:B------:R-:W-:-:S04]  /*2e00*/  USEL UR6, UR6, URZ, UP0 ;  /* 0x000000ff06067287 */ /* 0x000fc80008000000 */
[----:B------:R-:W-:Y:S02]  /*2e10*/  LOP3.LUT R12, R12, UR4, RZ, 0x3c, !PT ;  /* 0x000000040c0c7c12 */ /* 0x000fe4000f8e3cff */
[----:B-1----:R-:W-:-:S04]  /*2e20*/  SHF.L.U32 R5, R9, 0x1f, RZ ;  /* 0x0000001f09057819 */ /* 0x002fc800000006ff */
[----:B------:R-:W1:Y:S02]  /*2e30*/  SYNCS.PHASECHK.TRANS64.TRYWAIT P1, [R0+URZ+0xb0], R5 ;  /* 0x0000b005000075a7 */ /* 0x000e6400080211ff */
[----:B-1----:R-:W-:Y:S05]  /*2e40*/  @!P1 BRA `(.L_x_53) ;  /* 0x0000005800309947 */ /* 0x002fea0003800000 */
.L_x_162:
[----:B------:R-:W-:Y:S01]  /*2e50*/  LEA R4, R11, UR37, 0x4 ;  /* 0x000000250b047c11 */ /* 0x000fe2000f8e20ff */
[----:B-1----:R-:W-:Y:S01]  /*2e60*/  VIADD R0, R0, 0xc0 ;  /* 0x000000c000007836 */ /* 0x002fe20000000000 */
[----:B------:R-:W-:Y:S01]  /*2e70*/  SEL R3, R3, RZ, P0 ;  /* 0x000000ff03037207 */ /* 0x000fe20000000000 */
[----:B------:R-:W-:-:S03]  /*2e80*/  VIADD R11, R11, 0x1 ;  /* 0x000000010b0b7836 */ /* 0x000fc60000000000 */
[----:B------:R-:W1:Y:S01]  /*2e90*/  LDS.128 R4, [R4+0x140] ;  /* 0x0001400004047984 */ /* 0x000e620000000c00 */
[----:B------:R-:W-:Y:S02]  /*2ea0*/  PRMT R0, RZ, 0x654, R0 ;  /* 0x00000654ff007816 */ /* 0x000fe40000000000 */
[C---:B------:R-:W-:Y:S01]  /*2eb0*/  ISETP.NE.AND P1, PT, R11.reuse, 0x2, PT ;  /* 0x000000020b00780c */ /* 0x040fe20003f25270 */
[----:B------:R-:W-:Y:S01]  /*2ec0*/  @!PT LDS RZ, [RZ] ;  /* 0x00000000fffff984 */ /* 0x000fe20000000800 */
[----:B------:R-:W-:Y:S01]  /*2ed0*/  @!PT LDS RZ, [RZ] ;  /* 0x00000000fffff984 */ /* 0x000fe20000000800 */
[----:B------:R-:W-:Y:S01]  /*2ee0*/  @!PT LDS RZ, [RZ] ;  /* 0x00000000fffff984 */ /* 0x000fe20000000800 */
[----:B------:R-:W-:Y:S01]  /*2ef0*/  @!PT LDS RZ, [RZ] ;  /* 0x00000000fffff984 */ /* 0x000fe20000000800 */
[----:B------:R2:W-:Y:S06]  /*2f00*/  MEMBAR.ALL.CTA ;  /* 0x0000000000007992 */ /* 0x0005ec0000008000 */
[----:B--2---:R-:W2:Y:S01]  /*2f10*/  FENCE.VIEW.ASYNC.S ;  /* 0x00000000000073c6 */ /* 0x004ea20000000000 */
[----:B------:R-:W-:Y:S01]  /*2f20*/  SEL R11, R11, RZ, P1 ;  /* 0x000000ff0b0b7207 */ /* 0x000fe20000800000 */
[----:B--2---:R2:W-:Y:S01]  /*2f30*/  SYNCS.ARRIVE.TRANS64.RED.A1T0 RZ, [R0+URZ], RZ ;  /* 0x000000ff00ff79a7 */ /* 0x0045e200081004ff */
[----:B-1----:R-:W-:-:S02]  /*2f40*/  LOP3.LUT P3, RZ, R6, 0x1, RZ, 0xc0, !PT ;  /* 0x0000000106ff7812 */ /* 0x002fc4000786c0ff */
[----:B------:R-:W-:-:S04]  /*2f50*/  SEL R5, RZ, 0x1, P0 ;  /* 0x00000001ff057807 */ /* 0x000fc80000000000 */
[----:B------:R-:W-:Y:S02]  /*2f60*/  LOP3.LUT R8, R8, R5, RZ, 0x3c, !PT ;  /* 0x0000000508087212 */ /* 0x000fe400078e3cff */
[----:B--2---:R-:W-:-:S04]  /*2f70*/  SEL R0, RZ, 0x1, P1 ;  /* 0x00000001ff007807 */ /* 0x004fc80000800000 */
[----:B------:R-:W-:Y:S01]  /*2f80*/  LOP3.LUT R9, R9, R0, RZ, 0x3c, !PT ;  /* 0x0000000009097212 */ /* 0x000fe200078e3cff */
[----:B------:R-:W-:Y:S06]  /*2f90*/  @P3 BRA `(.L_x_54) ;  /* 0xfffffffc002c3947 */ /* 0x000fec000383ffff */
[----:B------:R-:W-:Y:S01]  /*2fa0*/  ULEA UR5, UR6, UR37, 0x3 ;  /* 0x0000002506057291 */ /* 0x000fe2000f8e18ff */
[----:B------:R-:W-:-:S08]  /*2fb0*/  SHF.L.U32 R3, R12, 0x1f, RZ ;  /* 0x0000001f0c037819 */ /* 0x000fd000000006ff */
[----:B------:R-:W1:Y:S02]  /*2fc0*/  SYNCS.PHASECHK.TRANS64 P0, [UR5+0xc0], R3 ;  /* 0x0000c003ff0075a7 */ /* 0x000e640008001005 */
[----:B-1----:R-:W-:Y:S05]  /*2fd0*/  @P0 BRA `(.L_x_55) ;  /* 0x0000000000080947 */ /* 0x002fea0003800000 */
[----:B------:R-:W1:Y:S02]  /*2fe0*/  SYNCS.PHASECHK.TRANS64.TRYWAIT P0, [UR5+0xc0], R3 ;  /* 0x0000c003ff0075a7 */ /* 0x000e640008001105 */
[----:B-1----:R-:W-:Y:S05]  /*2ff0*/  @!P0 BRA `(.L_x_56) ;  /* 0x0000005400d88947 */ /* 0x002fea0003800000 */
.L_x_55:
[----:B------:R-:W-:-:S04]  /*3000*/  UIADD3 UR4, UPT, UPT, UR6, 0x1, URZ ;  /* 0x0000000106047890 */ /* 0x000fc8000fffe0ff */
[----:B------:R-:W-:-:S04]  /*3010*/  UISETP.NE.AND UP0, UPT, UR4, 0x2, UPT ;  /* 0x000000020400788c */ /* 0x000fc8000bf05270 */
[----:B------:R-:W-:Y:S02]  /*3020*/  USEL UR7, URZ, 0x1, UP0 ;  /* 0x00000001ff077887 */ /* 0x000fe40008000000 */
[----:B------:R-:W-:-:S04]  /*3030*/  USEL UR4, UR4, URZ, UP0 ;  /* 0x000000ff04047287 */ /* 0x000fc80008000000 */
[----:B------:R-:W-:Y:S01]  /*3040*/  ULEA UR4, UR4, UR37, 0x3 ;  /* 0x0000002504047291 */ /* 0x000fe2000f8e18ff */
[----:B-1----:R-:W-:-:S04]  /*3050*/  LOP3.LUT R3, R12, UR7, RZ, 0x3c, !PT ;  /* 0x000000070c037c12 */ /* 0x002fc8000f8e3cff */
[----:B------:R-:W-:-:S04]  /*3060*/  SHF.L.U32 R0, R3, 0x1f, RZ ;  /* 0x0000001f03007819 */ /* 0x000fc800000006ff */
[----:B------:R-:W1:Y:S02]  /*3070*/  SYNCS.PHASECHK.TRANS64 P0, [UR4+0xc0], R0 ;  /* 0x0000c000ff0075a7 */ /* 0x000e640008001004 */
[----:B-1----:R-:W-:Y:S05]  /*3080*/  @P0 EXIT ;  /* 0x000000000000094d */ /* 0x002fea0003800000 */
[----:B------:R-:W-:Y:S02]  /*3090*/  SHF.L.U32 R3, R3, 0x1f, RZ ;  /* 0x0000001f03037819 */ /* 0x000fe400000006ff */
[----:B------:R-:W-:-:S07]  /*30a0*/  MOV R0, UR4 ;  /* 0x0000000400007c02 */ /* 0x000fce0008000f00 */
.L_x_57:
[----:B-1----:R1:W2:Y:S02]  /*30b0*/  SYNCS.PHASECHK.TRANS64.TRYWAIT P0, [R0+URZ+0xc0], R3 ;  /* 0x0000c003000075a7 */ /* 0x0022a400080011ff */
[----:B--2---:R-:W-:Y:S05]  /*30c0*/  @!P0 NANOSLEEP.SYNCS 0x989680 ;  /* 0x009896800000895d */ /* 0x004fea0003900000 */
[----:B------:R-:W2:Y:S02]  /*30d0*/  @!P0 SYNCS.PHASECHK.TRANS64 P0, [R0+URZ+0xc0], R3 ;  /* 0x0000c003000085a7 */ /* 0x000ea400080010ff */
[----:B--2---:R-:W-:Y:S05]  /*30e0*/  @P0 EXIT ;  /* 0x000000000000094d */ /* 0x004fea0003800000 */
[----:B------:R-:W-:Y:S05]  /*30f0*/  BRA `(.L_x_57) ;  /* 0xfffffffc00ec7947 */ /* 0x000fea000383ffff */
.L_x_50:
[----:B------:R-:W-:Y:S05]  /*3100*/  BRA.U UP4, `(.L_x_58) ;  /* 0x0000001504487547 */ /* 0x000fea000b800000 */
[----:B------:R-:W-:Y:S01]  /*3110*/  UMOV UR4, 0x40 ;  /* 0x0000004000047882 */ /* 0x000fe20000000000 */
[----:B------:R-:W-:Y:S01]  /*3120*/  NOP ;  /* 0x0000000000007918 */ /* 0x000fe20000000000 */
[----:B------:R-:W-:Y:S01]  /*3130*/  ULEA UR4, UR37, UR4, 0x18 ;  /* 0x0000000425047291 */ /* 0x000fe2000f8ec0ff */
[----:B------:R-:W-:Y:S02]  /*3140*/  UMOV UR5, 0x400 ;  /* 0x0000040000057882 */ /* 0x000fe40000000000 */
[----:B------:R-:W-:-:S06]  /*3150*/  ULEA UR37, UR37, UR5, 0x18 ;  /* 0x0000000525257291 */ /* 0x000fcc000f8ec0ff */
[----:B------:R-:W1:Y:S02]  /*3160*/  LDS.U8 R2, [UR4+0x1c] ;  /* 0x00001c04ff027984 */ /* 0x000e640008000000 */
[----:B-1----:R-:W-:-:S13]  /*3170*/  ISETP.NE.AND P0, PT, R2, RZ, PT ;  /* 0x000000ff0200720c */ /* 0x002fda0003f05270 */
[----:B------:R-:W-:Y:S05]  /*3180*/  @P0 BRA `(.L_x_59) ;  /* 0x0000000400080947 */ /* 0x000fea0003800000 */
[----:B------:R-:W-:Y:S02]  /*3190*/  UISETP.NE.U32.AND UP0, UPT, UR9, 0x1, UPT ;  /* 0x000000010900788c */ /* 0x000fe4000bf05070 */
[----:B------:R-:W-:-:S07]  /*31a0*/  UIADD3 UR6, UPT, UPT, UR4, 0x8, URZ ;  /* 0x0000000804067890 */ /* 0x000fce000fffe0ff */
[----:B------:R-:W-:Y:S05]  /*31b0*/  BRA.U !UP0, `(.L_x_60) ;  /* 0x00000001089c7547 */ /* 0x000fea000b800000 */
[----:B------:R-:W-:Y:S01]  /*31c0*/  ELECT P0, URZ, PT ;  /* 0x0000000000ff782f */ /* 0x000fe20003800000 */
[----:B------:R-:W-:-:S12]  /*31d0*/  BSSY B0, `(.L_x_60) ;  /* 0x0000025000007945 */ /* 0x000fd80003800000 */
[----:B------:R-:W-:Y:S05]  /*31e0*/  @!P0 BRA `(.L_x_61) ;  /* 0x00000000008c8947 */ /* 0x000fea0003800000 */
[----:B------:R-:W-:-:S05]  /*31f0*/  UMOV UR5, 0x10 ;  /* 0x0000001000057882 */ /* 0x000fca0000000000 */
[----:B------:R-:W-:Y:S04]  /*3200*/  DEPBAR.LE SB1, 0x36 ;  /* 0x00009d800000791a */ /* 0x000fe80000000000 */
[----:B------:R-:W1:Y:S02]  /*3210*/  UTCATOMSWS.2CTA.FIND_AND_SET.ALIGN UP1, UR5, UR5 ;  /* 0x00000005000575e3 */ /* 0x000e640008220800 */
[----:B-1----:R-:W-:Y:S01]  /*3220*/  MOV R11, UR5 ;  /* 0x00000005000b7c02 */ /* 0x002fe20008000f00 */
[----:B------:R-:W-:Y:S06]  /*3230*/  BRA.U UP1, `(.L_x_62) ;  /* 0x0000000101187547 */ /* 0x000fec000b800000 */
.L_x_63:
[----:B------:R-:W-:Y:S05]  /*3240*/  NANOSLEEP 0x64 ;  /* 0x000000640000795d */ /* 0x000fea0003800000 */
[----:B------:R-:W-:-:S05]  /*3250*/  UMOV UR5, 0x10 ;  /* 0x0000001000057882 */ /* 0x000fca0000000000 */
[----:B------:R-:W-:Y:S04]  /*3260*/  DEPBAR.LE SB1, 0x36 ;  /* 0x00009d800000791a */ /* 0x000fe80000000000 */
[----:B------:R-:W1:Y:S02]  /*3270*/  UTCATOMSWS.2CTA.FIND_AND_SET.ALIGN UP1, UR5, UR5 ;  /* 0x00000005000575e3 */ /* 0x000e640008220800 */
[----:B-1----:R-:W-:Y:S01]  /*3280*/  MOV R11, UR5 ;  /* 0x00000005000b7c02 */ /* 0x002fe20008000f00 */
[----:B------:R-:W-:Y:S05]  /*3290*/  BRA.U !UP1, `(.L_x_63) ;  /* 0xfffffffd09e87547 */ /* 0x000fea000b83ffff */
.L_x_62:
[----:B------:R-:W1:Y:S01]  /*32a0*/  LDS R5, [UR4+0x10] ;  /* 0x00001004ff057984 */ /* 0x000e620008000800 */
[----:B------:R-:W-:Y:S01]  /*32b0*/  IMAD.U32 R3, RZ, RZ, UR37 ;  /* 0x00000025ff037e24 */ /* 0x000fe2000f8e00ff */
[----:B------:R-:W-:-:S03]  /*32c0*/  MOV R2, UR8 ;  /* 0x0000000800027c02 */ /* 0x000fc60008000f00 */
[----:B------:R-:W-:Y:S01]  /*32d0*/  VIADD R3, R3, 0x160 ;  /* 0x0000016003037836 */ /* 0x000fe20000000000 */
[----:B-1----:R-:W-:-:S04]  /*32e0*/  SHF.L.U32 R5, R5, 0x1f, RZ ;  /* 0x0000001f05057819 */ /* 0x002fc800000006ff */
[----:B------:R-:W1:Y:S02]  /*32f0*/  SYNCS.PHASECHK.TRANS64.TRYWAIT P0, [UR4+0x8], R5 ;  /* 0x00000805ff0075a7 */ /* 0x000e640008001104 */
[----:B-1----:R-:W-:Y:S05]  /*3300*/  @P0 BRA `(.L_x_64) ;  /* 0x0000000000080947 */ /* 0x002fea0003800000 */
[----:B------:R-:W1:Y:S02]  /*3310*/  SYNCS.PHASECHK.TRANS64.TRYWAIT P0, [UR4+0x8], R5 ;  /* 0x00000805ff0075a7 */ /* 0x000e640008001104 */
[----:B-1----:R-:W-:Y:S05]  /*3320*/  @!P0 BRA `(.L_x_65) ;  /* 0x0000005400248947 */ /* 0x002fea0003800000 */
.L_x_64:
[----:B-1----:R-:W-:Y:S01]  /*3330*/  HFMA2 R4, -RZ, RZ, 0, 5.9604644775390625e-08 ;  /* 0x00000001ff047431 */ /* 0x002fe200000001ff */
[----:B------:R-:W-:Y:S01]  /*3340*/  UPRMT UR5, UR8, 0x654, UR6 ;  /* 0x0000065408057896 */ /* 0x000fe20008000006 */
[----:B------:R-:W-:Y:S01]  /*3350*/  IMAD.MOV.U32 R6, RZ, RZ, 0xffff ;  /* 0x0000ffffff067424 */ /* 0x000fe200078e00ff */
[----:B------:R-:W-:Y:S01]  /*3360*/  PRMT R2, R2, 0x654, R3 ;  /* 0x0000065402027816 */ /* 0x000fe20000000003 */
[----:B------:R-:W-:Y:S02]  /*3370*/  IMAD.MOV.U32 R5, RZ, RZ, 0x4 ;  /* 0x00000004ff057424 */ /* 0x000fe400078e00ff */
[----:B------:R-:W-:Y:S01]  /*3380*/  IMAD.SHL.U32 R9, R11, 0x20, RZ ;  /* 0x000000200b097824 */ /* 0x000fe200078e00ff */
[----:B------:R-:W-:Y:S02]  /*3390*/  MOV R3, UR5 ;  /* 0x0000000500037c02 */ /* 0x000fe40008000f00 */
[-C--:B------:R-:W-:Y:S01]  /*33a0*/  SHF.L.U32 R7, R6, R11.reuse, RZ ;  /* 0x0000000b06077219 */ /* 0x080fe200000006ff */
[----:B------:R1:W-:Y:S01]  /*33b0*/  SYNCS.ARRIVE.TRANS64.RED RZ, [UR5], R5 ;  /* 0x00000005ffff79a7 */ /* 0x0003e20008000405 */
[----:B------:R-:W-:Y:S01]  /*33c0*/  SHF.L.U32 R6, R4, R11, RZ ;  /* 0x0000000b04067219 */ /* 0x000fe200000006ff */
[----:B------:R1:W-:Y:S04]  /*33d0*/  STS [UR37+0x160], R9 ;  /* 0x00016009ff007988 */ /* 0x0003e80008000825 */
[----:B------:R1:W-:Y:S04]  /*33e0*/  STAS [R2.64], R11 ;  /* 0x0000000b02007dbd */ /* 0x0003e8000c0008ff */
[----:B------:R1:W-:Y:S04]  /*33f0*/  ATOMS.OR RZ, [UR4+0x14], R7 ;  /* 0x00001407ffff798c */ /* 0x0003e8000b000004 */
[----:B------:R1:W-:Y:S04]  /*3400*/  ATOMS.OR RZ, [UR4+0x18], R6 ;  /* 0x00001806ffff798c */ /* 0x0003e8000b000004 */
[----:B------:R1:W-:Y:S02]  /*3410*/  ATOMS.XOR RZ, [UR4+0x10], R4 ;  /* 0x00001004ffff798c */ /* 0x0003e4000b800004 */
.L_x_61:
[----:B------:R-:W-:Y:S05]  /*3420*/  BSYNC B0 ;  /* 0x0000000000007941 */ /* 0x000fea0003800000 */
.L_x_60:
[----:B------:R-:W-:Y:S05]  /*3430*/  BRA.U UP0, `(.L_x_66) ;  /* 0x00000001006c7547 */ /* 0x000fea000b800000 */
[----:B------:R-:W-:-:S03]  /*3440*/  UMOV UR5, 0xffffffff ;  /* 0xffffffff00057882 */ /* 0x000fc60000000000 */
[----:B------:R-:W-:Y:S05]  /*3450*/  BRA.DIV UR5, `(.L_x_67) ;  /* 0x0000005205f07947 */ /* 0x000fea000b800000 */
[----:B------:R-:W-:-:S13]  /*3460*/  ELECT P6, URZ, PT ;  /* 0x0000000000ff782f */ /* 0x000fda00038c0000 */
.L_x_166:
[----:B------:R-:W-:Y:S05]  /*3470*/  @!P6 BRA `(.L_x_66) ;  /* 0x00000000005ce947 */ /* 0x000fea0003800000 */
[----:B-1----:R-:W1:Y:S02]  /*3480*/  LDS R3, [UR4+0x10] ;  /* 0x00001004ff037984 */ /* 0x002e640008000800 */
[----:B-1----:R-:W-:-:S04]  /*3490*/  SHF.L.U32 R3, R3, 0x1f, RZ ;  /* 0x0000001f03037819 */ /* 0x002fc800000006ff */
[----:B------:R-:W1:Y:S02]  /*34a0*/  SYNCS.PHASECHK.TRANS64.TRYWAIT P0, [UR4+0x8], R3 ;  /* 0x00000803ff0075a7 */ /* 0x000e640008001104 */
[----:B-1----:R-:W-:Y:S05]  /*34b0*/  @P0 BRA `(.L_x_68) ;  /* 0x0000000000080947 */ /* 0x002fea0003800000 */
[----:B------:R-:W1:Y:S02]  /*34c0*/  SYNCS.PHASECHK.TRANS64.TRYWAIT P0, [UR4+0x8], R3 ;  /* 0x00000803ff0075a7 */ /* 0x000e640008001104 */
[----:B-1----:R-:W-:Y:S05]  /*34d0*/  @!P0 BRA `(.L_x_69) ;  /* 0x0000005000f08947 */ /* 0x002fea0003800000 */
.L_x_68:
[----:B------:R-:W2:Y:S01]  /*34e0*/  LDS R5, [UR37+0x160] ;  /* 0x00016025ff057984 */ /* 0x000ea20008000800 */
[----:B-1----:R-:W-:Y:S02]  /*34f0*/  HFMA2 R2, -RZ, RZ, 0, 5.9604644775390625e-08 ;  /* 0x00000001ff027431 */ /* 0x002fe400000001ff */
[----:B------:R-:W-:Y:S01]  /*3500*/  IMAD.MOV.U32 R3, RZ, RZ, 0xffff ;  /* 0x0000ffffff037424 */ /* 0x000fe200078e00ff */
[----:B------:R-:W-:Y:S01]  /*3510*/  UPRMT UR5, UR8, 0x654, UR6 ;  /* 0x0000065408057896 */ /* 0x000fe20008000006 */
[----:B--2---:R-:W-:-:S03]  /*3520*/  IMAD.SHL.U32 R4, R5, 0x20, RZ ;  /* 0x0000002005047824 */ /* 0x004fc600078e00ff */
[-C--:B------:R-:W-:Y:S02]  /*3530*/  SHF.L.U32 R3, R3, R5.reuse, RZ ;  /* 0x0000000503037219 */ /* 0x080fe400000006ff */
[----:B------:R-:W-:Y:S01]  /*3540*/  SHF.L.U32 R5, R2, R5, RZ ;  /* 0x0000000502057219 */ /* 0x000fe200000006ff */
[----:B------:R2:W-:Y:S04]  /*3550*/  STS [UR37+0x160], R4 ;  /* 0x00016004ff007988 */ /* 0x0005e80008000825 */
[----:B------:R2:W-:Y:S04]  /*3560*/  ATOMS.OR RZ, [UR4+0x14], R3 ;  /* 0x00001403ffff798c */ /* 0x0005e8000b000004 */
[----:B------:R2:W-:Y:S01]  /*3570*/  ATOMS.OR RZ, [UR4+0x18], R5 ;  /* 0x00001805ffff798c */ /* 0x0005e2000b000004 */
[----:B------:R-:W-:Y:S03]  /*3580*/  SYNCS.ARRIVE.TRANS64.RED.A1T0 RZ, [UR5], RZ ;  /* 0x000000ffffff79a7 */ /* 0x000fe60008100405 */
[----:B------:R2:W-:Y:S01]  /*3590*/  ATOMS.XOR RZ, [UR4+0x10], R2 ;  /* 0x00001002ffff798c */ /* 0x0005e2000b800004 */
[----:B------:R-:W-:Y:S05]  /*35a0*/  BRA `(.L_x_66) ;  /* 0x0000000000107947 */ /* 0x000fea0003800000 */
.L_x_59:
[----:B------:R-:W-:-:S05]  /*35b0*/  MOV R2, 0xffffffff ;  /* 0xffffffff00027802 */ /* 0x000fca0000000f00 */
[----:B------:R1:W-:Y:S02]  /*35c0*/  STS [UR37+0x160], R2 ;  /* 0x00016002ff007988 */ /* 0x0003e40008000825 */
[----:B-1----:R-:W-:Y:S02]  /*35d0*/  MOV R2, 0x35f0 ;  /* 0x000035f000027802 */ /* 0x002fe40000000f00 */
[----:B-----5:R-:W-:Y:S05]  /*35e0*/  CALL.REL.NOINC `($__internal_1_$__cuda_sm10x_tcgen05_guardrail_trap_phase_invalid_during_alloc) ;  /* 0x0000005800807944 */ /* 0x020fea0003c00000 */
.L_x_66:
[----:B------:R-:W-:Y:S05]  /*35f0*/  WARPSYNC.ALL ;  /* 0x0000000000007948 */ /* 0x000fea0003800000 */
[----:B------:R-:W3:Y:S01]  /*3600*/  S2UR UR11, SR_CgaCtaId ;  /* 0x00000000000b79c3 */ /* 0x000ee20000008800 */
[----:B------:R-:W-:Y:S01]  /*3610*/  UMOV UR4, 0x400 ;  /* 0x0000040000047882 */ /* 0x000fe20000000000 */
[----:B------:R-:W-:-:S06]  /*3620*/  NOP ;  /* 0x0000000000007918 */ /* 0x000fcc0000000000 */
[----:B------:R-:W-:Y:S06]  /*3630*/  BAR.ARV 0x6, 0xa0 ;  /* 0x0182800000007b1d */ /* 0x000fec0000002000 */
[----:B------:R-:W4:Y:S01]  /*3640*/  LDCU UR5, c[0x0][0x38c] ;  /* 0x00007180ff0577ac */ /* 0x000f220008000800 */
[----:B------:R-:W-:Y:S01]  /*3650*/  LOP3.LUT R0, R0, 0xffff, RZ, 0xc0, !PT ;  /* 0x0000ffff00007812 */ /* 0x000fe200078ec0ff */
[----:B-1----:R-:W-:Y:S01]  /*3660*/  IMAD.MOV.U32 R9, RZ, RZ, 0x1 ;  /* 0x00000001ff097424 */ /* 0x002fe200078e00ff */
[----:B------:R-:W-:Y:S01]  /*3670*/  LOP3.LUT R8, R8, 0xffff, RZ, 0xc0, !PT ;  /* 0x0000ffff08087812 */ /* 0x000fe200078ec0ff */
[----:B------:R-:W-:Y:S01]  /*3680*/  UMOV UR17, URZ ;  /* 0x000000ff00117c82 */ /* 0x000fe20008000000 */
[----:B------:R-:W-:Y:S01]  /*3690*/  R2UR UR12, R0 ;  /* 0x00000000000c72ca */ /* 0x000fe200000e0000 */
[----:B------:R-:W-:Y:S01]  /*36a0*/  UMOV UR16, URZ ;  /* 0x000000ff00107c82 */ /* 0x000fe20008000000 */
[----:B------:R-:W-:Y:S01]  /*36b0*/  R2UR UR13, R8 ;  /* 0x00000000080d72ca */ /* 0x000fe200000e0000 */
[----:B------:R-:W-:Y:S01]  /*36c0*/  IMAD.MOV.U32 R8, RZ, RZ, RZ ;  /* 0x000000ffff087224 */ /* 0x000fe200078e00ff */
[----:B------:R-:W-:Y:S01]  /*36d0*/  UMOV UR15, URZ ;  /* 0x000000ff000f7c82 */ /* 0x000fe20008000000 */
[----:B---3--:R-:W-:-:S02]  /*36e0*/  ULEA UR11, UR11, UR4, 0x18 ;  /* 0x000000040b0b7291 */ /* 0x008fc4000f8ec0ff */
[----:B------:R-:W-:Y:S02]  /*36f0*/  UISETP.NE.AND UP2, UPT, UR9, URZ, UPT ;  /* 0x000000ff0900728c */ /* 0x000fe4000bf45270 */
[----:B------:R-:W-:Y:S02]  /*3700*/  UIADD3 UR14, UPT, UPT, UR11, 0x3300, URZ ;  /* 0x000033000b0e7890 */ /* 0x000fe4000fffe0ff */
[----:B------:R-:W-:Y:S02]  /*3710*/  UIADD3 UR4, UPT, UPT, UR11, 0x1f300, URZ ;  /* 0x0001f3000b047890 */ /* 0x000fe4000fffe0ff */
[----:B----4-:R-:W-:Y:S01]  /*3720*/  UIADD3 UR5, UPT, UPT, UR5, 0x7f, URZ ;  /* 0x0000007f05057890 */ /* 0x010fe2000fffe0ff */
[----:B--2---:R-:W1:Y:S01]  /*3730*/  LDS R2, [UR11+0x160] ;  /* 0x0001600bff027984 */ /* 0x004e620008000800 */
[----:B------:R-:W-:Y:S02]  /*3740*/  USHF.R.U32.HI UR14, URZ, 0x4, UR14 ;  /* 0x00000004ff0e7899 */ /* 0x000fe4000801160e */
[----:B------:R-:W-:-:S02]  /*3750*/  USHF.R.S32.HI UR10, URZ, 0x1f, UR5 ;  /* 0x0000001fff0a7899 */ /* 0x000fc40008011405 */
[----:B------:R-:W-:Y:S02]  /*3760*/  USHF.R.U32.HI UR4, URZ, 0x4, UR4 ;  /* 0x00000004ff047899 */ /* 0x000fe40008011604 */
[----:B------:R-:W-:Y:S02]  /*3770*/  ULEA.HI UR10, UR10, UR5, URZ, 0x7 ;  /* 0x000000050a0a7291 */ /* 0x000fe4000f8f38ff */
[----:B------:R-:W-:Y:S02]  /*3780*/  ULOP3.LUT UR14, UR14, 0x3fff, URZ, 0xc0, !UPT ;  /* 0x00003fff0e0e7892 */ /* 0x000fe4000f8ec0ff */
[----:B------:R-:W-:Y:S02]  /*3790*/  USHF.R.S32.HI UR10, URZ, 0x7, UR10 ;  /* 0x00000007ff0a7899 */ /* 0x000fe4000801140a */
[----:B------:R-:W-:Y:S02]  /*37a0*/  ULOP3.LUT UR4, UR4, 0x3fff, URZ, 0xc0, !UPT ;  /* 0x00003fff04047892 */ /* 0x000fe4000f8ec0ff */
[----:B------:R-:W-:Y:S01]  /*37b0*/  UISETP.LT.AND UP0, UPT, UR10, 0x1, UPT ;  /* 0x000000010a00788c */ /* 0x000fe2000bf01270 */
[----:B------:R-:W-:Y:S01]  /*37c0*/  UMOV UR34, 0x0 ;  /* 0x0000000000227882 */ /* 0x000fe20000000000 */
        /* <DEDUP_REMOVED lines=9> */
[----:B------:R-:W-:-:S02]  /*3860*/  ULOP3.LUT UR14, UR14, 0x10000, URZ, 0xfc, !UPT ;  /* 0x000100000e0e7892 */ /* 0x000fc4000f8efcff */
[----:B------:R-:W-:Y:S02]  /*3870*/  ULOP3.LUT UR4, UR4, 0x10000, URZ, 0xfc, !UPT ;  /* 0x0001000004047892 */ /* 0x000fe4000f8efcff */
[----:B------:R-:W-:Y:S01]  /*3880*/  USEL UR23, UR10, 0x1, !UP0 ;  /* 0x000000010a177887 */ /* 0x000fe2000c000000 */
[----:B------:R-:W-:Y:S01]  /*3890*/  UMOV UR40, 0x0 ;  /* 0x0000000000287882 */ /* 0x000fe20000000000 */
[----:B------:R-:W-:Y:S01]  /*38a0*/  UMOV UR41, 0x8180490 ;  /* 0x0818049000297882 */ /* 0x000fe20000000000 */
[----:B------:R-:W-:Y:S01]  /*38b0*/  UMOV UR38, 0x0 ;  /* 0x0000000000267882 */ /* 0x000fe20000000000 */
[----:B------:R-:W-:Y:S01]  /*38c0*/  UMOV UR39, 0x8180490 ;  /* 0x0818049000277882 */ /* 0x000fe20000000000 */
[----:B------:R-:W-:Y:S01]  /*38d0*/  UMOV UR36, 0x0 ;  /* 0x0000000000247882 */ /* 0x000fe20000000000 */
[----:B------:R-:W-:Y:S01]  /*38e0*/  UMOV UR37, 0x8180490 ;  /* 0x0818049000257882 */ /* 0x000fe20000000000 */
[----:B-1----:R-:W-:Y:S02]  /*38f0*/  R2UR UR18, R2 ;  /* 0x00000000021272ca */ /* 0x002fe400000e0000 */
[----:B------:R-:W-:-:S13]  /*3900*/  CS2R R2, SRZ ;  /* 0x0000000000027805 */ /* 0x000fda000001ff00 */
.L_x_77:
[C---:B------:R-:W-:Y:S02]  /*3910*/  LEA R0, R8.reuse, UR11, 0x3 ;  /* 0x0000000b08007c11 */ /* 0x040fe4000f8e18ff */
[----:B------:R-:W-:Y:S02]  /*3920*/  SHF.L.U32 R5, R3, 0x1f, RZ ;  /* 0x0000001f03057819 */ /* 0x000fe400000006ff */
[----:B------:R-:W-:Y:S02]  /*3930*/  LEA R4, R8, UR11, 0x4 ;  /* 0x0000000b08047c11 */ /* 0x000fe4000f8e20ff */
[----:B------:R-:W1:Y:S02]  /*3940*/  SYNCS.PHASECHK.TRANS64.TRYWAIT P0, [R0+URZ+0xb0], R5 ;  /* 0x0000b005000075a7 */ /* 0x000e6400080011ff */
[----:B-1-34-:R-:W-:Y:S05]  /*3950*/  @!P0 BRA `(.L_x_70) ;  /* 0x0000004c00e88947 */ /* 0x01afea0003800000 */
.L_x_167:
[----:B-1----:R-:W1:Y:S01]  /*3960*/  LDS.128 R4, [R4+0x140] ;  /* 0x0001400004047984 */ /* 0x002e620000000c00 */
[----:B------:R-:W-:Y:S02]  /*3970*/  VIADD R0, R0, 0xc0 ;  /* 0x000000c000007836 */ /* 0x000fe40000000000 */
[----:B------:R-:W-:Y:S01]  /*3980*/  VIADD R8, R8, 0x1 ;  /* 0x0000000108087836 */ /* 0x000fe20000000000 */
[----:B------:R-:W-:Y:S01]  /*3990*/  @!PT LDS RZ, [RZ] ;  /* 0x00000000fffff984 */ /* 0x000fe20000000800 */
[----:B------:R-:W-:Y:S01]  /*39a0*/  @!PT LDS RZ, [RZ] ;  /* 0x00000000fffff984 */ /* 0x000fe20000000800 */
[----:B------:R-:W-:Y:S01]  /*39b0*/  @!PT LDS RZ, [RZ] ;  /* 0x00000000fffff984 */ /* 0x000fe20000000800 */
[----:B------:R-:W-:Y:S01]  /*39c0*/  @!PT LDS RZ, [RZ] ;  /* 0x00000000fffff984 */ /* 0x000fe20000000800 */
[----:B------:R2:W-:Y:S06]  /*39d0*/  MEMBAR.ALL.CTA ;  /* 0x0000000000007992 */ /* 0x0005ec0000008000 */
[----:B--2---:R-:W2:Y:S01]  /*39e0*/  FENCE.VIEW.ASYNC.S ;  /* 0x00000000000073c6 */ /* 0x004ea20000000000 */
[----:B------:R-:W-:-:S04]  /*39f0*/  PRMT R0, RZ, 0x654, R0 ;  /* 0x00000654ff007816 */ /* 0x000fc80000000000 */
[----:B--2---:R2:W-:Y:S01]  /*3a00*/  SYNCS.ARRIVE.TRANS64.RED.A1T0 RZ, [R0+URZ], RZ ;  /* 0x000000ff00ff79a7 */ /* 0x0045e200081004ff */
[----:B-1----:R-:W-:Y:S01]  /*3a10*/  LOP3.LUT P1, RZ, R6, 0x1, RZ, 0xc0, !PT ;  /* 0x0000000106ff7812 */ /* 0x002fe2000782c0ff */
[----:B--2---:R-:W-:-:S12]  /*3a20*/  BRA.U UP2, `(.L_x_71) ;  /* 0x0000000502587547 */ /* 0x004fd8000b800000 */
[----:B------:R-:W1:Y:S01]  /*3a30*/  LDCU UR5, c[0x0][0x38c] ;  /* 0x00007180ff0577ac */ /* 0x000e620008000800 */
[----:B------:R-:W-:Y:S02]  /*3a40*/  PLOP3.LUT P2, PT, PT, PT, PT, 0x80, 0x8 ;  /* 0x000000000008781c */ /* 0x000fe40003f4f070 */
[----:B------:R-:W-:Y:S01]  /*3a50*/  SHF.L.U32 R5, R9, 0x1f, RZ ;  /* 0x0000001f09057819 */ /* 0x000fe200000006ff */
[----:B------:R-:W-:Y:S02]  /*3a60*/  ULEA UR19, UR17, UR11, 0x3 ;  /* 0x0000000b11137291 */ /* 0x000fe4000f8e18ff */
[----:B------:R-:W-:Y:S02]  /*3a70*/  UIMAD UR20, UR17, 0x30, UR18 ;  /* 0x00000030111478a4 */ /* 0x000fe4000f8e0212 */
[----:B-1----:R-:W-:-:S06]  /*3a80*/  UISETP.GE.AND UP0, UPT, UR5, 0x1, UPT ;  /* 0x000000010500788c */ /* 0x002fcc000bf06270 */
[----:B------:R-:W-:-:S05]  /*3a90*/  PLOP3.LUT P0, PT, PT, PT, UP0, 0x80, 0x8 ;  /* 0x000000000008781c */ /* 0x000fca0003f0f008 */
[----:B------:R-:W-:-:S08]  /*3aa0*/  @UP0 ULEA UR5, UR16, UR11, 0x3 ;  /* 0x0000000b10050291 */ /* 0x000fd0000f8e18ff */
[----:B------:R-:W-:-:S04]  /*3ab0*/  @P0 SHF.L.U32 R0, R2, 0x1f, RZ ;  /* 0x0000001f02000819 */ /* 0x000fc800000006ff */
[----:B------:R1:W2:Y:S01]  /*3ac0*/  @P0 SYNCS.PHASECHK.TRANS64.TRYWAIT P2, [UR5], R0 ;  /* 0x00000000ff0005a7 */ /* 0x0002a20008041105 */
[----:B------:R-:W3:Y:S02]  /*3ad0*/  SYNCS.PHASECHK.TRANS64.TRYWAIT P0, [UR19+0xf0], R5 ;  /* 0x0000f005ff0075a7 */ /* 0x000ee40008001113 */
[----:B-123--:R-:W-:Y:S05]  /*3ae0*/  @!P0 BRA `(.L_x_72) ;  /* 0x0000004c00988947 */ /* 0x00efea0003800000 */
.L_x_169:
[----:B------:R-:W-:Y:S01]  /*3af0*/  UMOV UR22, UR15 ;  /* 0x0000000f00167c82 */ /* 0x000fe20008000000 */
[----:B------:R-:W-:Y:S05]  /*3b00*/  BRA.U !UP0, `(.L_x_73) ;  /* 0x0000000508107547 */ /* 0x000fea000b800000 */
[----:B------:R-:W-:Y:S02]  /*3b10*/  UIADD3 UR22, UPT, UPT, UR23, UR15, URZ ;  /* 0x0000000f17167290 */ /* 0x000fe4000fffe0ff */
[----:B------:R-:W-:Y:S01]  /*3b20*/  UPLOP3.LUT UP3, UPT, UPT, UPT, UPT, 0x40, 0x4 ;  /* 0x000000000004789c */ /* 0x000fe20003f6e870 */
[----:B------:R-:W-:Y:S01]  /*3b30*/  UMOV UR21, UR10 ;  /* 0x0000000a00157c82 */ /* 0x000fe20008000000 */
[----:B------:R-:W-:-:S09]  /*3b40*/  UMOV UR5, UR16 ;  /* 0x0000001000057c82 */ /* 0x000fd20008000000 */
.L_x_76:
[----:B--2---:R-:W-:Y:S01]  /*3b50*/  ULEA UR26, UR5, UR11, 0x3 ;  /* 0x0000000b051a7291 */ /* 0x004fe2000f8e18ff */
[----:B---3--:R-:W-:Y:S11]  /*3b60*/  @P2 BRA `(.L_x_74) ;  /* 0x00000000000c2947 */ /* 0x008ff60003800000 */
[----:B-1----:R-:W-:Y:S04]  /*3b70*/  SHF.L.U32 R5, R2, 0x1f, RZ ;  /* 0x0000001f02057819 */ /* 0x002fe800000006ff */
[----:B------:R-:W1:Y:S02]  /*3b80*/  SYNCS.PHASECHK.TRANS64.TRYWAIT P0, [UR26], R5 ;  /* 0x00000005ff0075a7 */ /* 0x000e64000800111a */
[----:B-1----:R-:W-:Y:S05]  /*3b90*/  @!P0 BRA `(.L_x_75) ;  /* 0x0000004c00848947 */ /* 0x002fea0003800000 */
.L_x_74:
[----:B------:R-:W-:Y:S01]  /*3ba0*/  UISETP.NE.AND UP0, UPT, UR21, 0x1, UPT ;  /* 0x000000011500788c */ /* 0x000fe2000bf05270 */
[----:B------:R-:W-:Y:S01]  /*3bb0*/  PLOP3.LUT P2, PT, PT, PT, PT, 0x80, 0x8 ;  /* 0x000000000008781c */ /* 0x000fe20003f4f070 */
[----:B------:R-:W-:Y:S02]  /*3bc0*/  UIADD3 UR16, UPT, UPT, UR5, 0x1, URZ ;  /* 0x0000000105107890 */ /* 0x000fe4000fffe0ff */
[----:B------:R-:W-:Y:S02]  /*3bd0*/  UIMAD UR6, UR5, 0x300, UR4 ;  /* 0x00000300050678a4 */ /* 0x000fe4000f8e0204 */
[----:B------:R-:W-:Y:S01]  /*3be0*/  UISETP.NE.AND UP1, UPT, UR16, 0x7, UPT ;  /* 0x000000071000788c */ /* 0x000fe2000bf25270 */
[----:B------:R-:W-:Y:S01]  /*3bf0*/  PLOP3.LUT P0, PT, PT, PT, UP0, 0x80, 0x8 ;  /* 0x000000000008781c */ /* 0x000fe20003f0f008 */
[----:B------:R-:W-:Y:S02]  /*3c00*/  ULEA UR70, UR5, UR14, 0xa ;  /* 0x0000000e05467291 */ /* 0x000fe4000f8e50ff */
[----:B------:R-:W-:Y:S02]  /*3c10*/  USEL UR42, URZ, 0x1, UP1 ;  /* 0x00000001ff2a7887 */ /* 0x000fe40008800000 */
[----:B------:R-:W-:Y:S02]  /*3c20*/  USEL UR16, UR16, URZ, UP1 ;  /* 0x000000ff10107287 */ /* 0x000fe40008800000 */
[----:B------:R-:W-:Y:S02]  /*3c30*/  UIADD3 UR68, UPT, UPT, UR6, 0x2, URZ ;  /* 0x0000000206447890 */ /* 0x000fe4000fffe0ff */
[----:B------:R-:W-:Y:S01]  /*3c40*/  @UP0 ULEA UR27, UR16, UR11, 0x3 ;  /* 0x0000000b101b0291 */ /* 0x000fe2000f8e18ff */
[----:B------:R-:W-:Y:S01]  /*3c50*/  LOP3.LUT R2, R2, UR42, RZ, 0x3c, !PT ;  /* 0x0000002a02027c12 */ /* 0x000fe2000f8e3cff */
[----:B------:R-:W-:Y:S02]  /*3c60*/  UIADD3 UR66, UPT, UPT, UR70, 0x2, URZ ;  /* 0x0000000246427890 */ /* 0x000fe4000fffe0ff */
[----:B------:R-:W-:Y:S01]  /*3c70*/  UIADD3 UR64, UPT, UPT, UR6, 0x4, URZ ;  /* 0x0000000406407890 */ /* 0x000fe2000fffe0ff */
[----:B-1----:R-:W-:Y:S01]  /*3c80*/  @P0 SHF.L.U32 R0, R2, 0x1f, RZ ;  /* 0x0000001f02000819 */ /* 0x002fe200000006ff */
[----:B------:R-:W-:Y:S02]  /*3c90*/  UIADD3 UR62, UPT, UPT, UR70, 0x4, URZ ;  /* 0x00000004463e7890 */ /* 0x000fe4000fffe0ff */
[----:B------:R-:W-:Y:S01]  /*3ca0*/  UIADD3 UR60, UPT, UPT, UR6, 0x6, URZ ;  /* 0x00000006063c7890 */ /* 0x000fe2000fffe0ff */
[----:B------:R2:W3:Y:S01]  /*3cb0*/  @P0 SYNCS.PHASECHK.TRANS64.TRYWAIT P2, [UR27], R0 ;  /* 0x00000000ff0005a7 */ /* 0x0004e2000804111b */
[----:B------:R-:W-:Y:S02]  /*3cc0*/  UIADD3 UR58, UPT, UPT, UR70, 0x6, URZ ;  /* 0x00000006463a7890 */ /* 0x000fe4000fffe0ff */
        /* <DEDUP_REMOVED lines=10> */
[----:B------:R-:W-:Y:S02]  /*3d70*/  UIADD3 UR21, UPT, UPT, UR21, -0x1, URZ ;  /* 0xffffffff15157890 */ /* 0x000fe4000fffe0ff */
[----:B------:R-:W-:Y:S01]  /*3d80*/  UISETP.NE.AND UP0, UPT, UR15, UR22, UPT ;  /* 0x000000160f00728c */ /* 0x000fe2000bf05270 */
[----:B------:R-:W-:Y:S01]  /*3d90*/  UMOV UR7, 0x40004040 ;  /* 0x4000404000077882 */ /* 0x000fe20000000000 */
[----:B------:R-:W-:Y:S01]  /*3da0*/  UMOV UR71, 0x40004040 ;  /* 0x4000404000477882 */ /* 0x000fe20000000000 */
[----:B------:R-:W-:Y:S01]  /*3db0*/  UMOV UR69, 0x40004040 ;  /* 0x4000404000457882 */ /* 0x000fe20000000000 */
[----:B------:R2:W-:Y:S01]  /*3dc0*/  UTCHMMA.2CTA gdesc[UR70], gdesc[UR6], tmem[UR20], tmem[UR34], idesc[UR35], UP3 ;  /* 0x00ff2206460075ea */ /* 0x0005e20009a00014 */
[----:B------:R-:W-:Y:S01]  /*3dd0*/  UPLOP3.LUT UP3, UPT, UPT, UPT, UPT, 0x80, 0x8 ;  /* 0x000000000008789c */ /* 0x000fe20003f6f070 */
[----:B------:R-:W-:Y:S01]  /*3de0*/  UMOV UR67, 0x40004040 ;  /* 0x4000404000437882 */ /* 0x000fe20000000000 */
[----:B------:R-:W-:Y:S01]  /*3df0*/  UMOV UR65, 0x40004040 ;  /* 0x4000404000417882 */ /* 0x000fe20000000000 */
[----:B------:R2:W-:Y:S01]  /*3e00*/  UTCHMMA.2CTA gdesc[UR66], gdesc[UR68], tmem[UR20], tmem[UR32], idesc[UR33], UPT ;  /* 0x00ff2044420075ea */ /* 0x0005e2000ba00014 */
        /* <DEDUP_REMOVED lines=14> */
[----:B------:R-:W-:Y:S01]  /*3ef0*/  UMOV UR43, 0x40004040 ;  /* 0x40004040002b7882 */ /* 0x000fe20000000000 */
[----:B------:R2:W-:Y:S01]  /*3f00*/  UTCHMMA.2CTA gdesc[UR46], gdesc[UR48], tmem[UR20], tmem[UR38], idesc[UR39], UPT ;  /* 0x00ff26302e0075ea */ /* 0x0005e2000ba00014 */
[----:B------:R2:W-:Y:S01]  /*3f10*/  UTCHMMA.2CTA gdesc[UR42], gdesc[UR44], tmem[UR20], tmem[UR36], idesc[UR37], UPT ;  /* 0x00ff242c2a0075ea */ /* 0x0005e2000ba00014 */
[----:B------:R2:W-:Y:S01]  /*3f20*/  UTCBAR.2CTA.MULTICAST [UR26], URZ, UR13 ;  /* 0x000000ff1a0073e9 */ /* 0x0005e2000820080d */
[----:B------:R-:W-:Y:S01]  /*3f30*/  UMOV UR5, UR16 ;  /* 0x0000001000057c82 */ /* 0x000fe20008000000 */
[----:B------:R-:W-:Y:S05]  /*3f40*/  BRA.U UP0, `(.L_x_76) ;  /* 0xfffffffd00007547 */ /* 0x000fea000b83ffff */
.L_x_73:
[----:B------:R-:W-:Y:S01]  /*3f50*/  UIADD3 UR19, UPT, UPT, UR19, 0xd0, URZ ;  /* 0x000000d013137890 */ /* 0x000fe2000fffe0ff */
[----:B------:R-:W-:-:S08]  /*3f60*/  UMOV UR15, UR22 ;  /* 0x00000016000f7c82 */ /* 0x000fd00008000000 */
[----:B------:R4:W-:Y:S01]  /*3f70*/  UTCBAR.2CTA.MULTICAST [UR19], URZ, UR12 ;  /* 0x000000ff130073e9 */ /* 0x0009e2000820080c */
[----:B------:R-:W-:Y:S02]  /*3f80*/  NOP ;  /* 0x0000000000007918 */ /* 0x000fe40000000000 */
.L_x_71:
[----:B------:R-:W-:Y:S01]  /*3f90*/  UIADD3 UR17, UPT, UPT, UR17, 0x1, URZ ;  /* 0x0000000111117890 */ /* 0x000fe2000fffe0ff */
[----:B------:R-:W-:-:S03]  /*3fa0*/  ISETP.NE.AND P0, PT, R8, 0x2, PT ;  /* 0x000000020800780c */ /* 0x000fc60003f05270 */
[----:B------:R-:W-:Y:S01]  /*3fb0*/  UISETP.NE.AND UP0, UPT, UR17, 0x4, UPT ;  /* 0x000000041100788c */ /* 0x000fe2000bf05270 */
[----:B-12---:R-:W-:Y:S02]  /*3fc0*/  SEL R0, RZ, 0x1, P0 ;  /* 0x00000001ff007807 */ /* 0x006fe40000000000 */
[----:B------:R-:W-:Y:S01]  /*3fd0*/  SEL R8, R8, RZ, P0 ;  /* 0x000000ff08087207 */ /* 0x000fe20000000000 */
[----:B------:R-:W-:Y:S01]  /*3fe0*/  USEL UR5, URZ, 0x1, UP0 ;  /* 0x00000001ff057887 */ /* 0x000fe20008000000 */
[----:B------:R-:W-:Y:S01]  /*3ff0*/  LOP3.LUT R3, R3, R0, RZ, 0x3c, !PT ;  /* 0x0000000003037212 */ /* 0x000fe200078e3cff */
[----:B------:R-:W-:-:S04]  /*4000*/  USEL UR17, UR17, URZ, UP0 ;  /* 0x000000ff11117287 */ /* 0x000fc80008000000 */
[----:B------:R-:W-:Y:S01]  /*4010*/  LOP3.LUT R9, R9, UR5, RZ, 0x3c, !PT ;  /* 0x0000000509097c12 */ /* 0x000fe2000f8e3cff */
[----:B------:R-:W-:Y:S07]  /*4020*/  @P1 BRA `(.L_x_77) ;  /* 0xfffffff800381947 */ /* 0x000fee000383ffff */
[----:B------:R-:W1:Y:S01]  /*4030*/  S2UR UR4, SR_CgaCtaId ;  /* 0x00000000000479c3 */ /* 0x000e620000008800 */
[----:B------:R-:W-:Y:S01]  /*4040*/  ELECT P0, URZ, PT ;  /* 0x0000000000ff782f */ /* 0x000fe20003800000 */
[----:B------:R-:W-:Y:S01]  /*4050*/  HFMA2 R0, -RZ, RZ, 0, 5.9604644775390625e-08 ;  /* 0x00000001ff007431 */ /* 0x000fe200000001ff */
[----:B------:R-:W-:-:S05]  /*4060*/  UMOV UR5, 0x40 ;  /* 0x0000004000057882 */ /* 0x000fca0000000000 */
[----:B------:R-:W-:Y:S01]  /*4070*/  UVIRTCOUNT.DEALLOC.SMPOOL 0x80 ;  /* 0x000000800000784c */ /* 0x000fe20000000000 */
[----:B------:R-:W-:Y:S02]  /*4080*/  UISETP.NE.AND UP0, UPT, UR9, URZ, UPT ;  /* 0x000000ff0900728c */ /* 0x000fe4000bf05270 */
[----:B-1----:R-:W-:-:S09]  /*4090*/  ULEA UR4, UR4, UR5, 0x18 ;  /* 0x0000000504047291 */ /* 0x002fd2000f8ec0ff */
[----:B------:R1:W-:Y:S01]  /*40a0*/  @P0 STS.U8 [UR4+0x1c], R0 ;  /* 0x00001c00ff000988 */ /* 0x0003e20008000004 */
[----:B------:R-:W-:Y:S05]  /*40b0*/  BRA.U UP0, `(.L_x_78) ;  /* 0x0000000100a07547 */ /* 0x000fea000b800000 */
[----:B------:R-:W-:Y:S01]  /*40c0*/  UIADD3 UR5, UPT, UPT, UR11, 0xf0, URZ ;  /* 0x000000f00b057890 */ /* 0x000fe2000fffe0ff */
[----:B------:R-:W-:-:S03]  /*40d0*/  SHF.L.U32 R3, R9, 0x1f, RZ ;  /* 0x0000001f09037819 */ /* 0x000fc600000006ff */
[----:B------:R-:W-:-:S09]  /*40e0*/  ULEA UR6, UR17, UR5, 0x3 ;  /* 0x0000000511067291 */ /* 0x000fd2000f8e18ff */
[----:B------:R-:W2:Y:S02]  /*40f0*/  SYNCS.PHASECHK.TRANS64.TRYWAIT P0, [UR6], R3 ;  /* 0x00000003ff0075a7 */ /* 0x000ea40008001106 */
[----:B--2---:R-:W-:Y:S05]  /*4100*/  @!P0 BRA `(.L_x_79) ;  /* 0x0000004800408947 */ /* 0x004fea0003800000 */
.L_x_172:
        /* <DEDUP_REMOVED lines=9> */
.L_x_174:
        /* <DEDUP_REMOVED lines=9> */
.L_x_176:
[----:B------:R-:W-:-:S04]  /*4230*/  UIADD3 UR7, UPT, UPT, UR7, 0x1, URZ ;  /* 0x0000000107077890 */ /* 0x000fc8000fffe0ff */
[----:B------:R-:W-:-:S04]  /*4240*/  UISETP.NE.AND UP1, UPT, UR7, 0x4, UPT ;  /* 0x000000040700788c */ /* 0x000fc8000bf25270 */
[----:B------:R-:W-:Y:S02]  /*4250*/  USEL UR6, URZ, 0x1, UP1 ;  /* 0x00000001ff067887 */ /* 0x000fe40008800000 */
[----:B------:R-:W-:-:S04]  /*4260*/  USEL UR7, UR7, URZ, UP1 ;  /* 0x000000ff07077287 */ /* 0x000fc80008800000 */
[----:B------:R-:W-:Y:S01]  /*4270*/  ULEA UR7, UR7, UR5, 0x3 ;  /* 0x0000000507077291 */ /* 0x000fe2000f8e18ff */
[----:B-1----:R-:W-:-:S04]  /*4280*/  LOP3.LUT R3, R2, UR6, RZ, 0x3c, !PT ;  /* 0x0000000602037c12 */ /* 0x002fc8000f8e3cff */
[----:B------:R-:W-:Y:S01]  /*4290*/  SHF.L.U32 R3, R3, 0x1f, RZ ;  /* 0x0000001f03037819 */ /* 0x000fe200000006ff */
[----:B------:R-:W-:-:S04]  /*42a0*/  IMAD.U32 R0, RZ, RZ, UR7 ;  /* 0x00000007ff007e24 */ /* 0x000fc8000f8e00ff */
[----:B------:R1:W2:Y:S03]  /*42b0*/  SYNCS.PHASECHK.TRANS64.TRYWAIT P0, [R0+URZ], R3 ;  /* 0x00000003000075a7 */ /* 0x0002a600080011ff */
[----:B--2---:R-:W-:Y:S05]  /*42c0*/  @!P0 NANOSLEEP.SYNCS 0x989680 ;  /* 0x009896800000895d */ /* 0x004fea0003900000 */
[----:B------:R-:W2:Y:S02]  /*42d0*/  @!P0 SYNCS.PHASECHK.TRANS64 P0, [R0+URZ], R3 ;  /* 0x00000003000085a7 */ /* 0x000ea400080010ff */
[----:B--2---:R-:W-:Y:S05]  /*42e0*/  @P0 BRA `(.L_x_82) ;  /* 0x0000000000200947 */ /* 0x004fea0003800000 */
.L_x_83:
[----:B--2---:R2:W1:Y:S02]  /*42f0*/  SYNCS.PHASECHK.TRANS64.TRYWAIT P0, [R0+URZ], R3 ;  /* 0x00000003000075a7 */ /* 0x00446400080011ff */
[----:B-1----:R-:W-:Y:S05]  /*4300*/  @!P0 NANOSLEEP.SYNCS 0x989680 ;  /* 0x009896800000895d */ /* 0x002fea0003900000 */
[----:B------:R-:W1:Y:S02]  /*4310*/  @!P0 SYNCS.PHASECHK.TRANS64 P0, [R0+URZ], R3 ;  /* 0x00000003000085a7 */ /* 0x000e6400080010ff */
[----:B-1----:R-:W-:Y:S05]  /*4320*/  @!P0 BRA `(.L_x_83) ;  /* 0xfffffffc00f08947 */ /* 0x002fea000383ffff */
[----:B------:R-:W-:Y:S05]  /*4330*/  BRA `(.L_x_82) ;  /* 0x00000000000c7947 */ /* 0x000fea0003800000 */
.L_x_78:
[----:B------:R-:W-:-:S04]  /*4340*/  UIADD3 UR5, UPT, UPT, UR11, 0x130, URZ ;  /* 0x000001300b057890 */ /* 0x000fc8000fffe0ff */
[----:B------:R-:W-:-:S09]  /*4350*/  UPRMT UR5, UR8, 0x654, UR5 ;  /* 0x0000065408057896 */ /* 0x000fd20008000005 */
[----:B------:R-:W-:Y:S03]  /*4360*/  SYNCS.ARRIVE.TRANS64.RED.A1T0 RZ, [UR5], RZ ;  /* 0x000000ffffff79a7 */ /* 0x000fe60008100405 */
.L_x_82:
[----:B-12---:R-:W-:Y:S01]  /*4370*/  SHF.L.U32 R3, RZ, 0x1f, RZ ;  /* 0x0000001fff037819 */ /* 0x006fe200000006ff */
[----:B------:R-:W-:Y:S01]  /*4380*/  UIADD3 UR5, UPT, UPT, UR11, 0x130, URZ ;  /* 0x000001300b057890 */ /* 0x000fe2000fffe0ff */
[----:B------:R-:W-:Y:S02]  /*4390*/  PLOP3.LUT P0, PT, PT, PT, UP0, 0x80, 0x8 ;  /* 0x000000000008781c */ /* 0x000fe40003f0f008 */
[----:B------:R-:W1:Y:S02]  /*43a0*/  SYNCS.PHASECHK.TRANS64.TRYWAIT P1, [UR11+0x130], R3 ;  /* 0x00013003ff0075a7 */ /* 0x000e64000802110b */
[----:B-1----:R-:W-:Y:S09]  /*43b0*/  @!P1 BRA `(.L_x_84) ;  /* 0x0000004400dc9947 */ /* 0x002ff20003800000 */
.L_x_178:
[----:B------:R-:W-:Y:S02]  /*43c0*/  @!UP0 UPRMT UR5, UR8, 0x654, UR5 ;  /* 0x0000065408058896 */ /* 0x000fe40008000005 */
[----:B------:R-:W-:Y:S01]  /*43d0*/  ULOP3.LUT UR6, UR18, 0xffff, URZ, 0xc0, !UPT ;  /* 0x0000ffff12067892 */ /* 0x000fe2000f8ec0ff */
[----:B------:R-:W-:-:S03]  /*43e0*/  UMOV UR8, 0xffff ;  /* 0x0000ffff00087882 */ /* 0x000fc60000000000 */
[----:B------:R-:W-:-:S03]  /*43f0*/  USHF.R.U32.HI UR6, URZ, 0x5, UR6 ;  /* 0x00000005ff067899 */ /* 0x000fc60008011606 */
[----:B------:R-:W-:Y:S01]  /*4400*/  @!P0 SYNCS.ARRIVE.TRANS64.RED.A1T0 RZ, [UR5], RZ ;  /* 0x000000ffffff89a7 */ /* 0x000fe20008100405 */
[----:B------:R-:W-:Y:S01]  /*4410*/  NOP ;  /* 0x0000000000007918 */ /* 0x000fe20000000000 */
[----:B-1----:R-:W1:Y:S01]  /*4420*/  LDS R0, [UR4+0x14] ;  /* 0x00001404ff007984 */ /* 0x002e620008000800 */
[----:B------:R-:W-:Y:S01]  /*4430*/  USHF.L.U32 UR8, UR8, UR6, URZ ;  /* 0x0000000608087299 */ /* 0x000fe200080006ff */
[----:B------:R-:W-:Y:S02]  /*4440*/  UMOV UR5, 0x1 ;  /* 0x0000000100057882 */ /* 0x000fe40000000000 */
[----:B------:R-:W-:-:S03]  /*4450*/  USHF.L.U32 UR5, UR5, UR6, URZ ;  /* 0x0000000605057299 */ /* 0x000fc600080006ff */
[----:B-1----:R-:W-:-:S04]  /*4460*/  LOP3.LUT R0, R0, UR8, RZ, 0xc0, !PT ;  /* 0x0000000800007c12 */ /* 0x002fc8000f8ec0ff */
[----:B------:R-:W-:-:S13]  /*4470*/  ISETP.NE.AND P0, PT, R0, UR8, PT ;  /* 0x0000000800007c0c */ /* 0x000fda000bf05270 */
[----:B------:R-:W-:Y:S05]  /*4480*/  @P0 BRA `(.L_x_85) ;  /* 0x0000000000580947 */ /* 0x000fea0003800000 */
[----:B------:R-:W1:Y:S02]  /*4490*/  LDS R0, [UR4+0x18] ;  /* 0x00001804ff007984 */ /* 0x000e640008000800 */
[----:B-1----:R-:W-:-:S04]  /*44a0*/  LOP3.LUT R0, R0, UR5, RZ, 0xc0, !PT ;  /* 0x0000000500007c12 */ /* 0x002fc8000f8ec0ff */
[----:B------:R-:W-:-:S13]  /*44b0*/  ISETP.NE.AND P0, PT, R0, UR5, PT ;  /* 0x0000000500007c0c */ /* 0x000fda000bf05270 */
[----:B------:R-:W-:Y:S05]  /*44c0*/  @P0 BRA `(.L_x_86) ;  /* 0x00000000003c0947 */ /* 0x000fea0003800000 */
[----:B------:R-:W1:Y:S01]  /*44d0*/  S2R R2, SR_LANEID ;  /* 0x0000000000027919 */ /* 0x000e620000000000 */
[----:B------:R-:W-:Y:S01]  /*44e0*/  ULOP3.LUT UR8, URZ, UR8, URZ, 0x33, !UPT ;  /* 0x00000008ff087292 */ /* 0x000fe2000f8e33ff */
[----:B------:R-:W-:Y:S01]  /*44f0*/  LOP3.LUT R4, RZ, UR5, RZ, 0x33, !PT ;  /* 0x00000005ff047c12 */ /* 0x000fe2000f8e33ff */
[----:B------:R-:W-:Y:S02]  /*4500*/  VOTEU.ANY UR7, UPT, PT ;  /* 0x0000000000077886 */ /* 0x000fe400038e0100 */
[----:B------:R-:W-:Y:S01]  /*4510*/  UFLO.U32 UR7, UR7 ;  /* 0x00000007000772bd */ /* 0x000fe200080e0000 */
[----:B------:R-:W2:Y:S01]  /*4520*/  REDUX UR5, R4 ;  /* 0x00000000040573c4 */ /* 0x000ea20000000000 */
[----:B------:R-:W-:-:S06]  /*4530*/  IMAD.U32 R0, RZ, RZ, UR8 ;  /* 0x00000008ff007e24 */ /* 0x000fcc000f8e00ff */
[----:B------:R1:W-:Y:S01]  /*4540*/  UTCATOMSWS.AND URZ, UR8 ;  /* 0x0000000800ff79e3 */ /* 0x0003e20008000000 */
[----:B------:R-:W3:Y:S01]  /*4550*/  REDUX UR6, R0 ;  /* 0x00000000000673c4 */ /* 0x000ee20000000000 */
[----:B-1----:R-:W-:Y:S01]  /*4560*/  ISETP.EQ.U32.AND P0, PT, R2, UR7, PT ;  /* 0x0000000702007c0c */ /* 0x002fe2000bf02070 */
[----:B--2---:R-:W-:Y:S01]  /*4570*/  IMAD.U32 R2, RZ, RZ, UR5 ;  /* 0x00000005ff027e24 */ /* 0x004fe2000f8e00ff */
[----:B---3--:R-:W-:-:S11]  /*4580*/  MOV R3, UR6 ;  /* 0x0000000600037c02 */ /* 0x008fd60008000f00 */
[----:B------:R1:W-:Y:S04]  /*4590*/  @P0 ATOMS.AND RZ, [UR4+0x14], R3 ;  /* 0x00001403ffff098c */ /* 0x0003e8000a800004 */
[----:B------:R1:W-:Y:S01]  /*45a0*/  @P0 ATOMS.AND RZ, [UR4+0x18], R2 ;  /* 0x00001802ffff098c */ /* 0x0003e2000a800004 */
[----:B------:R-:W-:Y:S05]  /*45b0*/  BRA `(.L_x_87) ;  /* 0x0000000000147947 */ /* 0x000fea0003800000 */
.L_x_86:
[----:B------:R-:W-:Y:S02]  /*45c0*/  MOV R2, 0x45e0 ;  /* 0x000045e000027802 */ /* 0x000fe40000000f00 */
[----:B---345:R-:W-:Y:S05]  /*45d0*/  CALL.REL.NOINC `($__internal_0_$__cuda_sm10x_tcgen05_guardrail_trap_col_being_dealloced_not_returned_by_alloc) ;  /* 0x0000004800787944 */ /* 0x038fea0003c00000 */
[----:B------:R-:W-:Y:S05]  /*45e0*/  BRA `(.L_x_87) ;  /* 0x0000000000087947 */ /* 0x000fea0003800000 */
.L_x_85:
[----:B------:R-:W-:Y:S02]  /*45f0*/  MOV R2, 0x4610 ;  /* 0x0000461000027802 */ /* 0x000fe40000000f00 */
[----:B---345:R-:W-:Y:S05]  /*4600*/  CALL.REL.NOINC `($__internal_2_$__cuda_sm10x_tcgen05_guardrail_trap_unallocated_columns_being_dealloced) ;  /* 0x0000004800847944 */ /* 0x038fea0003c00000 */
.L_x_87:
[----:B------:R-:W-:Y:S01]  /*4610*/  NOP ;  /* 0x0000000000007918 */ /* 0x000fe20000000000 */
[----:B----4-:R-:W-:Y:S05]  /*4620*/  EXIT ;  /* 0x000000000000794d */ /* 0x010fea0003800000 */
.L_x_58:
[----:B------:R-:W-:-:S09]  /*4630*/  UISETP.NE.OR UP5, UPT, UR10, 0x3, !UP5 ;  /* 0x000000030a00788c */ /* 0x000fd2000efa5670 */
[----:B------:R-:W-:Y:S05]  /*4640*/  BRA.U UP5, `(.L_x_88) ;  /* 0x0000000d05f47547 */ /* 0x000fea000b800000 */
[----:B------:R-:W1:Y:S01]  /*4650*/  LDCU.64 UR6, c[0x0][0x888] ;  /* 0x00011100ff0677ac */ /* 0x000e620008000a00 */
[----:B------:R-:W2:Y:S01]  /*4660*/  LDC R0, c[0x0][0xb30] ;  /* 0x0002cc00ff007b82 */ /* 0x000ea20000000800 */
[----:B------:R-:W-:Y:S02]  /*4670*/  HFMA2 R25, -RZ, RZ, 0, 0 ;  /* 0x00000000ff197431 */ /* 0x000fe400000001ff */
[----:B------:R-:W-:Y:S01]  /*4680*/  IMAD.MOV.U32 R32, RZ, RZ, 0x1 ;  /* 0x00000001ff207424 */ /* 0x000fe200078e00ff */
[----:B------:R-:W3:Y:S01]  /*4690*/  LDCU.64 UR4, c[0x0][0x890] ;  /* 0x00011200ff0477ac */ /* 0x000ee20008000a00 */
[----:B------:R-:W-:Y:S01]  /*46a0*/  IMAD.MOV.U32 R27, RZ, RZ, RZ ;  /* 0x000000ffff1b7224 */ /* 0x000fe200078e00ff */
[----:B------:R-:W-:Y:S01]  /*46b0*/  MOV R23, 0x1000 ;  /* 0x0000100000177802 */ /* 0x000fe20000000f00 */
[----:B------:R-:W-:Y:S01]  /*46c0*/  UPLOP3.LUT UP1, UPT, UPT, UPT, UPT, 0x40, 0x4 ;  /* 0x000000000004789c */ /* 0x000fe20003f2e870 */
[----:B------:R-:W4:Y:S08]  /*46d0*/  LDC R19, c[0x0][0x370] ;  /* 0x0000dc00ff137b82 */ /* 0x000f300000000800 */
[----:B------:R-:W4:Y:S01]  /*46e0*/  LDC R2, c[0x0][0xb0c] ;  /* 0x0002c300ff027b82 */ /* 0x000f220000000800 */
[----:B-1----:R-:W-:-:S03]  /*46f0*/  UISETP.NE.U32.AND UP3, UPT, UR6, URZ, UPT ;  /* 0x000000ff0600728c */ /* 0x002fc6000bf65070 */
[----:B------:R-:W-:Y:S01]  /*4700*/  UMOV UR6, 0x400 ;  /* 0x0000040000067882 */ /* 0x000fe20000000000 */
[----:B------:R-:W-:Y:S02]  /*4710*/  UISETP.NE.AND.EX UP3, UPT, UR7, URZ, UPT, UP3 ;  /* 0x000000ff0700728c */ /* 0x000fe4000bf65330 */
[----:B------:R-:W-:Y:S01]  /*4720*/  ULEA UR6, UR37, UR6, 0x18 ;  /* 0x0000000625067291 */ /* 0x000fe2000f8ec0ff */
[----:B------:R-:W1:Y:S01]  /*4730*/  LDC R18, c[0x0][0xb20] ;  /* 0x0002c800ff127b82 */ /* 0x000e620000000800 */
[----:B---3--:R-:W-:Y:S01]  /*4740*/  UISETP.NE.U32.AND UP4, UPT, UR4, URZ, UPT ;  /* 0x000000ff0400728c */ /* 0x008fe2000bf85070 */
[----:B--2---:R-:W-:Y:S01]  /*4750*/  ISETP.NE.AND P1, PT, R0, 0x1, PT ;  /* 0x000000010000780c */ /* 0x004fe20003f25270 */
[----:B------:R-:W-:Y:S02]  /*4760*/  UIADD3 UR7, UPT, UPT, UR6, 0x80, URZ ;  /* 0x0000008006077890 */ /* 0x000fe4000fffe0ff */
[----:B------:R-:W-:Y:S02]  /*4770*/  UIADD3 UR33, UPT, UPT, UR6, 0x70, URZ ;  /* 0x0000007006217890 */ /* 0x000fe4000fffe0ff */
[----:B------:R-:W-:Y:S01]  /*4780*/  UIADD3 UR25, UPT, UPT, UR6, 0x78, URZ ;  /* 0x0000007806197890 */ /* 0x000fe2000fffe0ff */
[----:B------:R-:W2:Y:S01]  /*4790*/  LDC.64 R36, c[0x0][0x348] ;  /* 0x0000d200ff247b82 */ /* 0x000ea20000000a00 */
[----:B------:R-:W-:-:S02]  /*47a0*/  UPRMT UR7, UR37, 0x654, UR7 ;  /* 0x0000065425077896 */ /* 0x000fc40008000007 */
[----:B------:R-:W-:-:S05]  /*47b0*/  UISETP.NE.AND.EX UP4, UPT, UR5, URZ, UPT, UP4 ;  /* 0x000000ff0500728c */ /* 0x000fca000bf85340 */
[----:B------:R-:W3:Y:S08]  /*47c0*/  LDC.64 R16, c[0x0][0xb10] ;  /* 0x0002c400ff107b82 */ /* 0x000ef00000000a00 */
[----:B------:R-:W1:Y:S08]  /*47d0*/  LDC.64 R6, c[0x0][0xb18] ;  /* 0x0002c600ff067b82 */ /* 0x000e700000000a00 */
[----:B------:R-:W1:Y:S08]  /*47e0*/  LDC.64 R4, c[0x0][0xb28] ;  /* 0x0002ca00ff047b82 */ /* 0x000e700000000a00 */
[----:B----4-:R-:W1:Y:S02]  /*47f0*/  LDC R22, c[0x0][0x374] ;  /* 0x0000dd00ff167b82 */ /* 0x010e640000000800 */
.L_x_98:
[----:B------:R-:W-:Y:S02]  /*4800*/  LEA R0, R27, UR6, 0x3 ;  /* 0x000000061b007c11 */ /* 0x000fe4000f8e18ff */
[----:B------:R-:W-:Y:S02]  /*4810*/  SHF.L.U32 R3, R25, 0x1f, RZ ;  /* 0x0000001f19037819 */ /* 0x000fe400000006ff */
[----:B------:R-:W-:Y:S02]  /*4820*/  LEA R28, R27, UR6, 0x4 ;  /* 0x000000061b1c7c11 */ /* 0x000fe4000f8e20ff */
[----:B----4-:R-:W4:Y:S02]  /*4830*/  SYNCS.PHASECHK.TRANS64.TRYWAIT P0, [R0+URZ+0xb0], R3 ;  /* 0x0000b003000075a7 */ /* 0x010f2400080011ff */
[----:B----4-:R-:W-:Y:S05]  /*4840*/  @!P0 BRA `(.L_x_89) ;  /* 0x0000004000d08947 */ /* 0x010fea0003800000 */
.L_x_179:
[----:B------:R-:W-:Y:S01]  /*4850*/  ISETP.GE.AND P0, PT, R26, 0x1, PT ;  /* 0x000000011a00780c */ /* 0x000fe20003f06270 */
[----:B-----5:R-:W1:Y:S01]  /*4860*/  LDS.128 R28, [R28+0x140] ;  /* 0x000140001c1c7984 */ /* 0x020e620000000c00 */
[----:B----4-:R-:W-:Y:S01]  /*4870*/  VIADD R0, R0, 0xc0 ;  /* 0x000000c000007836 */ /* 0x010fe20000000000 */
[----:B------:R-:W-:Y:S01]  /*4880*/  @!PT LDS RZ, [RZ] ;  /* 0x00000000fffff984 */ /* 0x000fe20000000800 */
[----:B------:R-:W-:Y:S01]  /*4890*/  @!PT LDS RZ, [RZ] ;  /* 0x00000000fffff984 */ /* 0x000fe20000000800 */
[----:B------:R-:W-:Y:S01]  /*48a0*/  @!PT LDS RZ, [RZ] ;  /* 0x00000000fffff984 */ /* 0x000fe20000000800 */
[----:B------:R-:W-:Y:S01]  /*48b0*/  @!PT LDS RZ, [RZ] ;  /* 0x00000000fffff984 */ /* 0x000fe20000000800 */
[----:B------:R4:W-:Y:S06]  /*48c0*/  MEMBAR.ALL.CTA ;  /* 0x0000000000007992 */ /* 0x0009ec0000008000 */
[----:B----4-:R-:W4:Y:S01]  /*48d0*/  FENCE.VIEW.ASYNC.S ;  /* 0x00000000000073c6 */ /* 0x010f220000000000 */
[----:B------:R-:W-:Y:S04]  /*48e0*/  PRMT R0, RZ, 0x654, R0 ;  /* 0x00000654ff007816 */ /* 0x000fe80000000000 */
[----:B----4-:R4:W-:Y:S01]  /*48f0*/  SYNCS.ARRIVE.TRANS64.RED.A1T0 RZ, [R0+URZ], RZ ;  /* 0x000000ff00ff79a7 */ /* 0x0109e200081004ff */
[----:B-1----:R-:W-:Y:S11]  /*4900*/  LOP3.LUT P3, RZ, R30, 0x1, RZ, 0xc0, !PT ;  /* 0x000000011eff7812 */ /* 0x002ff6000786c0ff */
[----:B------:R-:W-:Y:S02]  /*4910*/  @!UPT UIADD3 URZ, UPT, UPT, URZ, URZ, URZ ;  /* 0x000000fffffff290 */ /* 0x000fe4000fffe0ff */
[----:B------:R-:W-:Y:S02]  /*4920*/  @P3 MOV R13, R28 ;  /* 0x0000001c000d3202 */ /* 0x000fe40000000f00 */
[----:B------:R-:W-:Y:S01]  /*4930*/  @P3 LOP3.LUT R8, R29, 0xffff, RZ, 0xc0, !PT ;  /* 0x0000ffff1d083812 */ /* 0x000fe200078ec0ff */
[----:B----4-:R-:W-:Y:S06]  /*4940*/  @!P0 BRA `(.L_x_90) ;  /* 0x0000000000a48947 */ /* 0x010fec0003800000 */
[----:B------:R-:W-:Y:S01]  /*4950*/  IMAD.HI.U32 R33, R22, R7, RZ ;  /* 0x0000000716217227 */ /* 0x000fe200078e00ff */
[----:B------:R-:W-:Y:S02]  /*4960*/  ISETP.NE.AND P0, PT, R6, 0x1, PT ;  /* 0x000000010600780c */ /* 0x000fe40003f05270 */
[----:B------:R-:W-:Y:S01]  /*4970*/  ISETP.NE.AND P2, PT, R26, 0x1, PT ;  /* 0x000000011a00780c */ /* 0x000fe20003f45270 */
[----:B---3--:R-:W-:Y:S01]  /*4980*/  IMAD.HI.U32 R34, R19, R16, RZ ;  /* 0x0000001013227227 */ /* 0x008fe200078e00ff */
[----:B------:R-:W-:Y:S02]  /*4990*/  SHF.R.U32.HI R33, RZ, R18, R33 ;  /* 0x00000012ff217219 */ /* 0x000fe40000011621 */
[----:B------:R-:W-:Y:S01]  /*49a0*/  ISETP.NE.AND P4, PT, R2, 0x1, PT ;  /* 0x000000010200780c */ /* 0x000fe20003f85270 */
[----:B------:R-:W-:Y:S01]  /*49b0*/  IMAD.HI.U32 R38, R13, R16, RZ ;  /* 0x000000100d267227 */ /* 0x000fe200078e00ff */
[----:B------:R-:W-:Y:S02]  /*49c0*/  SHF.R.U32.HI R34, RZ, R17, R34 ;  /* 0x00000011ff227219 */ /* 0x000fe40000011622 */
[----:B------:R-:W-:Y:S01]  /*49d0*/  SEL R3, R22, R33, !P0 ;  /* 0x0000002116037207 */ /* 0x000fe20004000000 */
[C---:B------:R-:W-:Y:S01]  /*49e0*/  IMAD.HI.U32 R33, R8.reuse, R7, RZ ;  /* 0x0000000708217227 */ /* 0x040fe200078e00ff */
[----:B------:R-:W-:Y:S02]  /*49f0*/  SEL R11, R19, R34, !P4 ;  /* 0x00000022130b7207 */ /* 0x000fe40006000000 */
[----:B------:R-:W-:Y:S01]  /*4a00*/  SHF.R.U32.HI R38, RZ, R17, R38 ;  /* 0x00000011ff267219 */ /* 0x000fe20000011626 */
[----:B------:R-:W-:Y:S01]  /*4a10*/  IMAD.HI.U32 R40, R3, R4, RZ ;  /* 0x0000000403287227 */ /* 0x000fe200078e00ff */
[----:B------:R-:W-:Y:S03]  /*4a20*/  SHF.R.U32.HI R33, RZ, R18, R33 ;  /* 0x00000012ff217219 */ /* 0x000fe60000011621 */
[----:B------:R-:W-:Y:S01]  /*4a30*/  IMAD.HI.U32 R34, R11, R4, RZ ;  /* 0x000000040b227227 */ /* 0x000fe200078e00ff */
[----:B------:R-:W-:Y:S02]  /*4a40*/  @P2 SHF.R.U32.HI R3, RZ, R5, R40 ;  /* 0x00000005ff032219 */ /* 0x000fe40000011628 */
[----:B------:R-:W-:Y:S02]  /*4a50*/  SEL R9, R8, R33, !P0 ;  /* 0x0000002108097207 */ /* 0x000fe40004000000 */
[----:B------:R-:W-:Y:S01]  /*4a60*/  @P2 SHF.R.U32.HI R11, RZ, R5, R34 ;  /* 0x00000005ff0b2219 */ /* 0x000fe20000011622 */
[C---:B------:R-:W-:Y:S01]  /*4a70*/  IMAD R10, R26.reuse, R3, RZ ;  /* 0x000000031a0a7224 */ /* 0x040fe200078e02ff */
[----:B------:R-:W-:Y:S01]  /*4a80*/  SEL R3, R13, R38, !P4 ;  /* 0x000000260d037207 */ /* 0x000fe20006000000 */
[C---:B------:R-:W-:Y:S03]  /*4a90*/  IMAD.HI.U32 R14, R9.reuse, R4, RZ ;  /* 0x00000004090e7227 */ /* 0x040fe600078e00ff */
[----:B------:R-:W-:Y:S01]  /*4aa0*/  ISETP.GE.AND P0, PT, R9, R10, PT ;  /* 0x0000000a0900720c */ /* 0x000fe20003f06270 */
[C---:B------:R-:W-:Y:S01]  /*4ab0*/  IMAD R12, R26.reuse, R11, RZ ;  /* 0x0000000b1a0c7224 */ /* 0x040fe200078e02ff */
[-C--:B------:R-:W-:Y:S04]  /*4ac0*/  SHF.R.U32.HI R14, RZ, R5.reuse, R14 ;  /* 0x00000005ff0e7219 */ /* 0x080fe8000001160e */
[----:B------:R-:W-:Y:S02]  /*4ad0*/  ISETP.GE.OR P0, PT, R3, R12, P0 ;  /* 0x0000000c0300720c */ /* 0x000fe40000706670 */
[----:B------:R-:W-:Y:S05]  /*4ae0*/  SEL R15, R9, R14, !P2 ;  /* 0x0000000e090f7207 */ /* 0x000fea0005000000 */
[----:B------:R-:W-:Y:S04]  /*4af0*/  IMAD.MOV R14, RZ, RZ, -R15 ;  /* 0x000000ffff0e7224 */ /* 0x000fe800078e0a0f */
[----:B------:R-:W-:Y:S02]  /*4b00*/  IMAD R14, R26, R14, R9 ;  /* 0x0000000e1a0e7224 */ /* 0x000fe400078e0209 */
[C---:B------:R-:W-:Y:S05]  /*4b10*/  @!P0 IMAD.HI.U32 R10, R3.reuse, R4, RZ ;  /* 0x00000004030a8227 */ /* 0x040fea00078e00ff */
[----:B------:R-:W-:Y:S04]  /*4b20*/  @!P0 SHF.R.U32.HI R10, RZ, R5, R10 ;  /* 0x00000005ff0a8219 */ /* 0x000fe8000001160a */
[----:B------:R-:W-:Y:S01]  /*4b30*/  @!P0 SEL R0, R3, R10, !P2 ;  /* 0x0000000a03008207 */ /* 0x000fe20005000000 */
[----:B------:R-:W-:Y:S03]  /*4b40*/  IMAD.MOV R10, RZ, RZ, -R3 ;  /* 0x000000ffff0a7224 */ /* 0x000fe600078e0a03 */
[----:B------:R-:W-:Y:S01]  /*4b50*/  @!P0 IADD3 R15, PT, PT, R15, -R0, RZ ;  /* 0x800000000f0f8210 */ /* 0x000fe20007ffe0ff */
[----:B------:R-:W-:Y:S01]  /*4b60*/  @!P0 IMAD R0, R11, R14, R0 ;  /* 0x0000000e0b008224 */ /* 0x000fe200078e0200 */
[----:B------:R-:W-:Y:S01]  /*4b70*/  IADD3 R11, PT, PT, -R9, RZ, RZ ;  /* 0x000000ff090b7210 */ /* 0x000fe20007ffe1ff */
[----:B------:R-:W-:Y:S02]  /*4b80*/  IMAD R13, R2, R10, R13 ;  /* 0x0000000a020d7224 */ /* 0x000fe400078e020d */
[----:B------:R-:W-:Y:S02]  /*4b90*/  @!P0 IMAD R9, R15, R26, R3 ;  /* 0x0000001a0f098224 */ /* 0x000fe400078e0203 */
[----:B------:R-:W-:Y:S02]  /*4ba0*/  @!P0 IMAD.MOV.U32 R3, RZ, RZ, R0 ;  /* 0x000000ffff038224 */ /* 0x000fe400078e0000 */
[----:B------:R-:W-:Y:S02]  /*4bb0*/  IMAD R8, R6, R11, R8 ;  /* 0x0000000b06087224 */ /* 0x000fe400078e0208 */
[----:B------:R-:W-:Y:S02]  /*4bc0*/  IMAD R13, R3, R2, R13 ;  /* 0x00000002030d7224 */ /* 0x000fe400078e020d */
[----:B------:R-:W-:Y:S02]  /*4bd0*/  IMAD R8, R9, R6, R8 ;  /* 0x0000000609087224 */ /* 0x000fe400078e0208 */
.L_x_90:
[----:B------:R-:W-:Y:S05]  /*4be0*/  BRA.U UP1, `(.L_x_91) ;  /* 0x0000000101107547 */ /* 0x000fea000b800000 */
[----:B------:R-:W-:Y:S04]  /*4bf0*/  MOV R0, UR14 ;  /* 0x0000000e00007c02 */ /* 0x000fe80008000f00 */
[----:B------:R-:W-:Y:S04]  /*4c00*/  SHF.L.U32 R3, R0, 0x1f, RZ ;  /* 0x0000001f00037819 */ /* 0x000fe800000006ff */
[----:B------:R-:W1:Y:S02]  /*4c10*/  SYNCS.PHASECHK.TRANS64.TRYWAIT P0, [UR6+0xa8], R3 ;  /* 0x0000a803ff0075a7 */ /* 0x000e640008001106 */
[----:B-1----:R-:W-:Y:S05]  /*4c20*/  @!P0 BRA `(.L_x_92) ;  /* 0x0000003c00ec8947 */ /* 0x002fea0003800000 */
.L_x_91:
[----:B------:R-:W-:Y:S02]  /*4c30*/  R2UR UR34, R20 ;  /* 0x00000000142272ca */ /* 0x000fe400000e0000 */
[----:B------:R-:W-:Y:S02]  /*4c40*/  R2UR UR35, R21 ;  /* 0x00000000152372ca */ /* 0x000fe400000e0000 */
[----:B------:R-:W-:Y:S02]  /*4c50*/  ISETP.NE.U32.AND P2, PT, RZ, UR4, PT ;  /* 0x00000004ff007c0c */ /* 0x000fe4000bf45070 */
[----:B------:R-:W-:Y:S02]  /*4c60*/  SHF.L.U32 R12, R32, 0x1f, RZ ;  /* 0x0000001f200c7819 */ /* 0x000fe400000006ff */
[----:B------:R-:W-:Y:S05]  /*4c70*/  ISETP.NE.AND.EX P2, PT, RZ, UR5, PT, P2 ;  /* 0x00000005ff007c0c */ /* 0x000fea000bf45320 */
[----:B------:R-:W-:Y:S02]  /*4c80*/  UIMAD UR34, UR34, 0x60, URZ ;  /* 0x00000060222278a4 */ /* 0x000fe4000f8e02ff */
[----:B------:R-:W-:Y:S01]  /*4c90*/  USHF.L.U32 UR35, UR35, 0x6, URZ ;  /* 0x0000000623237899 */ /* 0x000fe200080006ff */
[----:B------:R-:W-:Y:S11]  /*4ca0*/  BRA.U !UP4, `(.L_x_93) ;  /* 0x000000010c347547 */ /* 0x000ff6000b800000 */
[----:B------:R-:W-:Y:S01]  /*4cb0*/  UPLOP3.LUT UP0, UPT, UPT, UPT, UP3, 0x80, 0x8 ;  /* 0x000000000008789c */ /* 0x000fe20003f0f030 */
[----:B-1----:R-:W-:Y:S02]  /*4cc0*/  HFMA2 R0, -RZ, RZ, 0, 5.9604644775390625e-08 ;  /* 0x00000001ff007431 */ /* 0x002fe400000001ff */
[----:B------:R-:W-:Y:S03]  /*4cd0*/  IMAD.MOV.U32 R59, RZ, RZ, 0x1 ;  /* 0x00000001ff3b7424 */ /* 0x000fe600078e00ff */
[----:B------:R-:W-:Y:S05]  /*4ce0*/  PLOP3.LUT P0, PT, PT, PT, UP0, 0x80, 0x8 ;  /* 0x000000000008781c */ /* 0x000fea0003f0f008 */
[----:B------:R-:W1:Y:S01]  /*4cf0*/  @UP0 LDCU.64 UR10, c[0x0][0x888] ;  /* 0x00011100ff0a07ac */ /* 0x000e620008000a00 */
[----:B------:R-:W-:Y:S07]  /*4d00*/  @UP0 UIMAD UR8, UR36, UR4, URZ ;  /* 0x00000004240802a4 */ /* 0x000fee000f8e02ff */
[----:B------:R-:W-:Y:S01]  /*4d10*/  @!P0 PRMT R59, R0, 0x7610, R59 ;  /* 0x00007610003b8816 */ /* 0x000fe2000000003b */
[----:B-1----:R-:W-:Y:S03]  /*4d20*/  @UP0 UIMAD.WIDE UR10, UR8, 0x4, UR10 ;  /* 0x00000004080a08a5 */ /* 0x002fe6000f8e020a */
[----:B------:R-:W1:Y:S03]  /*4d30*/  @!UP0 LDCU UR8, c[0x0][0x880] ;  /* 0x00011000ff0887ac */ /* 0x000e660008000800 */
[----:B------:R-:W-:Y:S01]  /*4d40*/  IMAD.U32 R10, RZ, RZ, UR10 ;  /* 0x0000000aff0a7e24 */ /* 0x000fe2000f8e00ff */
[----:B------:R-:W-:Y:S05]  /*4d50*/  MOV R11, UR11 ;  /* 0x0000000b000b7c02 */ /* 0x000fea0008000f00 */
[----:B------:R4:W5:Y:S02]  /*4d60*/  @P0 LDG.E R35, desc[UR46][R10.64] ;  /* 0x0000002e0a230981 */ /* 0x000964000c1e1900 */
[----:B-1--4-:R-:W-:Y:S07]  /*4d70*/  @!P0 IMAD.U32 R35, RZ, RZ, UR8 ;  /* 0x00000008ff238e24 */ /* 0x012fee000f8e00ff */
.L_x_93:
[----:B-----5:R-:W-:Y:S01]  /*4d80*/  @!P2 FSETP.EQ.AND P0, PT, R35, RZ, PT ;  /* 0x000000ff2300a20b */ /* 0x020fe20003f02000 */
[----:B------:R-:W-:Y:S01]  /*4d90*/  @!UPT UIADD3 URZ, UPT, UPT, URZ, URZ, URZ ;  /* 0x000000fffffff290 */ /* 0x000fe2000fffe0ff */
[----:B------:R-:W-:Y:S11]  /*4da0*/  @!P2 BRA `(.L_x_94) ;  /* 0x000000000014a947 */ /* 0x000ff60003800000 */
[----:B------:R-:W-:Y:S02]  /*4db0*/  LOP3.LUT P2, RZ, R59, 0xff, RZ, 0xc0, !PT ;  /* 0x000000ff3bff7812 */ /* 0x000fe4000784c0ff */
[----:B------:R-:W-:Y:S04]  /*4dc0*/  PLOP3.LUT P0, PT, PT, PT, UP0, 0x80, 0x8 ;  /* 0x000000000008781c */ /* 0x000fe80003f0f008 */
[----:B------:R-:W-:Y:S07]  /*4dd0*/  PLOP3.LUT P0, PT, P0, PT, PT, 0x8, 0x80 ;  /* 0x000000000080781c */ /* 0x000fee000070e170 */
[----:B------:R-:W-:Y:S11]  /*4de0*/  @P2 FSETP.EQ.AND P0, PT, R35, RZ, PT ;  /* 0x000000ff2300220b */ /* 0x000ff60003f02000 */
[----:B------:R-:W-:Y:S02]  /*4df0*/  @!UPT UIADD3 URZ, UPT, UPT, URZ, URZ, URZ ;  /* 0x000000fffffff290 */ /* 0x000fe4000fffe0ff */
.L_x_94:
[----:B------:R-:W4:Y:S01]  /*4e00*/  SYNCS.PHASECHK.TRANS64.TRYWAIT P2, [UR6+0x88], R12 ;  /* 0x0000880cff0075a7 */ /* 0x000f220008041106 */
[----:B------:R-:W-:Y:S04]  /*4e10*/  ELECT P4, URZ, PT ;  /* 0x0000000000ff782f */ /* 0x000fe80003880000 */
[----:B------:R-:W-:Y:S11]  /*4e20*/  PLOP3.LUT P4, PT, P0, P4, PT, 0xf2, 0x2f ;  /* 0x00000000002f781c */ /* 0x000ff60000789e72 */
[----:B------:R-:W-:Y:S02]  /*4e30*/  @!UPT UIADD3 URZ, UPT, UPT, URZ, URZ, URZ ;  /* 0x000000fffffff290 */ /* 0x000fe4000fffe0ff */
[----:B--2---:R-:W-:Y:S05]  /*4e40*/  @!P4 IADD3 R9, P0, PT, R36, 0x580, RZ ;  /* 0x000005802409c810 */ /* 0x004fea0007f1e0ff */
[----:B-1----:R-:W-:Y:S01]  /*4e50*/  @!P4 IMAD.X R0, RZ, RZ, R37, P0 ;  /* 0x000000ffff00c224 */ /* 0x002fe200000e0625 */
[----:B----4-:R-:W-:Y:S07]  /*4e60*/  @!P2 BRA `(.L_x_95) ;  /* 0x0000003c0074a947 */ /* 0x010fee0003800000 */
.L_x_182:
[----:B------:R-:W-:Y:S01]  /*4e70*/  @!P4 R2UR UR9, R9 ;  /* 0x000000000909c2ca */ /* 0x000fe200000e0000 */
[----:B------:R-:W-:Y:S01]  /*4e80*/  VOTEU.ALL UP1, P4 ;  /* 0x0000000000ff7886 */ /* 0x000fe20002020000 */
[----:B------:R-:W-:Y:S01]  /*4e90*/  @!P4 R2UR UR8, R0 ;  /* 0x000000000008c2ca */ /* 0x000fe200000e0000 */
[----:B------:R-:W-:Y:S01]  /*4ea0*/  VOTEU.ALL UP2, P4 ;  /* 0x0000000000ff7886 */ /* 0x000fe20002040000 */
[----:B------:R-:W-:Y:S01]  /*4eb0*/  UMOV UR16, 0x0 ;  /* 0x0000000000107882 */ /* 0x000fe20000000000 */
[----:B------:R-:W-:Y:S01]  /*4ec0*/  UMOV UR17, 0x10000000 ;  /* 0x1000000000117882 */ /* 0x000fe20000000000 */
[----:B------:R-:W-:Y:S01]  /*4ed0*/  @!UP1 UIADD3 UR32, UPT, UPT, UR6, 0x200, URZ ;  /* 0x0000020006209890 */ /* 0x000fe2000fffe0ff */
[----:B------:R-:W-:Y:S01]  /*4ee0*/  @!P4 IMAD.MOV.U32 R0, RZ, RZ, 0x1000 ;  /* 0x00001000ff00c424 */ /* 0x000fe200078e00ff */
[----:B------:R-:W-:Y:S01]  /*4ef0*/  @!UP1 UIADD3 UR10, UPT, UPT, UR34, 0x30, URZ ;  /* 0x00000030220a9890 */ /* 0x000fe2000fffe0ff */
[----:B------:R-:W-:Y:S01]  /*4f00*/  @!P4 IADD3 R21, P0, PT, R36, 0x580, RZ ;  /* 0x000005802415c810 */ /* 0x000fe20007f1e0ff */
[----:B------:R-:W-:Y:S01]  /*4f10*/  UMOV UR11, UR35 ;  /* 0x00000023000b7c82 */ /* 0x000fe20008000000 */
[----:B------:R-:W-:Y:S01]  /*4f20*/  UMOV UR12, UR36 ;  /* 0x00000024000c7c82 */ /* 0x000fe20008000000 */
[----:B------:R-:W-:Y:S01]  /*4f30*/  UPRMT UR13, UR37, 0x654, UR33 ;  /* 0x00000654250d7896 */ /* 0x000fe20008000021 */
[----:B------:R-:W-:Y:S01]  /*4f40*/  IMAD.U32 R10, RZ, RZ, UR9 ;  /* 0x00000009ff0a7e24 */ /* 0x000fe2000f8e00ff */
[----:B------:R-:W-:Y:S01]  /*4f50*/  UMOV UR9, UR33 ;  /* 0x0000002100097c82 */ /* 0x000fe20008000000 */
[----:B------:R-:W-:Y:S01]  /*4f60*/  IMAD.U32 R11, RZ, RZ, UR8 ;  /* 0x00000008ff0b7e24 */ /* 0x000fe2000f8e00ff */
[----:B------:R-:W-:Y:S01]  /*4f70*/  @!UP1 UIADD3 UR8, UPT, UPT, UR6, 0xa00, URZ ;  /* 0x00000a0006089890 */ /* 0x000fe2000fffe0ff */
[----:B------:R-:W-:Y:S01]  /*4f80*/  @!P4 IMAD.X R20, RZ, RZ, R37, P0 ;  /* 0x000000ffff14c224 */ /* 0x000fe200000e0625 */
[----:B------:R-:W-:Y:S01]  /*4f90*/  @!P4 R2UR UR18, R10 ;  /* 0x000000000a12c2ca */ /* 0x000fe200000e0000 */
[----:B------:R-:W-:Y:S01]  /*4fa0*/  VOTEU.ALL UP1, P4 ;  /* 0x0000000000ff7886 */ /* 0x000fe20002020000 */
[----:B------:R-:W-:Y:S11]  /*4fb0*/  @!P4 R2UR UR19, R11 ;  /* 0x000000000b13c2ca */ /* 0x000ff600000e0000 */
[----:B------:R-:W-:Y:S02]  /*4fc0*/  @!UPT UIADD3 URZ, UPT, UPT, URZ, URZ, URZ ;  /* 0x000000fffffff290 */ /* 0x000fe4000fffe0ff */
[----:B------:R2:W-:Y:S01]  /*4fd0*/  @!UP2 UTMALDG.3D [UR32], [UR18], desc[UR16] ;  /* 0x000010201200a5b4 */ /* 0x0005e20008011000 */
[----:B------:R2:W-:Y:S01]  /*4fe0*/  @!UP1 UTMALDG.3D [UR8], [UR18], desc[UR16] ;  /* 0x00001008120095b4 */ /* 0x0005e20008011000 */
[----:B------:R2:W-:Y:S01]  /*4ff0*/  @!P4 SYNCS.ARRIVE.TRANS64.RED.A0TR RZ, [UR6+0x70], R0 ;  /* 0x00007000ffffc9a7 */ /* 0x0005e20008300406 */
[----:B------:R-:W-:Y:S01]  /*5000*/  SYNCS.ARRIVE.TRANS64.RED.A1T0 RZ, [UR13], RZ ;  /* 0x000000ffffff79a7 */ /* 0x000fe2000810040d */
[----:B------:R-:W4:Y:S02]  /*5010*/  SYNCS.PHASECHK.TRANS64.TRYWAIT P2, [UR6+0x90], R12 ;  /* 0x0000900cff0075a7 */ /* 0x000f240008041106 */
[----:B--2-4-:R-:W-:Y:S05]  /*5020*/  @!P2 BRA `(.L_x_96) ;  /* 0x0000003c001ca947 */ /* 0x014fea0003800000 */
.L_x_184:
[----:B------:R-:W2:Y:S01]  /*5030*/  LDC.64 R14, c[0x0][0xb10] ;  /* 0x0002c400ff0e7b82 */ /* 0x000ea20000000a00 */
[----:B------:R-:W-:Y:S01]  /*5040*/  @!P4 R2UR UR9, R21 ;  /* 0x000000001509c2ca */ /* 0x000fe200000e0000 */
[----:B------:R-:W-:Y:S01]  /*5050*/  VOTEU.ALL UP1, P4 ;  /* 0x0000000000ff7886 */ /* 0x000fe20002020000 */
[----:B------:R-:W-:Y:S01]  /*5060*/  @!P4 R2UR UR8, R20 ;  /* 0x000000001408c2ca */ /* 0x000fe200000e0000 */
[----:B------:R-:W-:Y:S01]  /*5070*/  VOTEU.ALL UP2, P4 ;  /* 0x0000000000ff7886 */ /* 0x000fe20002040000 */
[----:B------:R-:W-:Y:S03]  /*5080*/  UMOV UR16, 0x0 ;  /* 0x0000000000107882 */ /* 0x000fe60000000000 */
[----:B------:R-:W4:Y:S01]  /*5090*/  LDC.64 R10, c[0x0][0xb18] ;  /* 0x0002c600ff0a7b82 */ /* 0x000f220000000a00 */
[----:B------:R-:W-:Y:S01]  /*50a0*/  @!UP1 UIADD3 UR26, UPT, UPT, UR34, 0x10, URZ ;  /* 0x00000010221a9890 */ /* 0x000fe2000fffe0ff */
[----:B------:R-:W-:Y:S01]  /*50b0*/  @P3 SHF.R.U32.HI R24, RZ, 0x10, R29 ;  /* 0x00000010ff183819 */ /* 0x000fe2000001161d */
[----:B------:R-:W-:Y:S01]  /*50c0*/  @!UP1 UIADD3 UR24, UPT, UPT, UR6, 0x1200, URZ ;  /* 0x0000120006189890 */ /* 0x000fe2000fffe0ff */
[----:B------:R-:W-:Y:S01]  /*50d0*/  VIADD R27, R27, 0x1 ;  /* 0x000000011b1b7836 */ /* 0x000fe20000000000 */
[----:B------:R-:W-:Y:S03]  /*50e0*/  UMOV UR17, 0x10000000 ;  /* 0x1000000000117882 */ /* 0x000fe60000000000 */
[----:B------:R-:W5:Y:S01]  /*50f0*/  @!P1 LDC R0, c[0x0][0xb20] ;  /* 0x0002c800ff009b82 */ /* 0x000f620000000800 */
[----:B------:R-:W-:Y:S01]  /*5100*/  UMOV UR27, UR35 ;  /* 0x00000023001b7c82 */ /* 0x000fe20008000000 */
[----:B------:R-:W-:Y:S01]  /*5110*/  IMAD.U32 R20, RZ, RZ, UR9 ;  /* 0x00000009ff147e24 */ /* 0x000fe2000f8e00ff */
[----:B------:R-:W-:Y:S05]  /*5120*/  UMOV UR28, UR36 ;  /* 0x00000024001c7c82 */ /* 0x000fea0008000000 */
[----:B-1----:R-:W1:Y:S01]  /*5130*/  @!P1 LDC R3, c[0x0][0xb0c] ;  /* 0x0002c300ff039b82 */ /* 0x002e620000000800 */
[----:B------:R-:W-:Y:S01]  /*5140*/  IMAD.U32 R21, RZ, RZ, UR8 ;  /* 0x00000008ff157e24 */ /* 0x000fe2000f8e00ff */
[----:B------:R-:W-:Y:S01]  /*5150*/  @!UP1 UIADD3 UR10, UPT, UPT, UR34, 0x40, URZ ;  /* 0x00000040220a9890 */ /* 0x000fe2000fffe0ff */
[----:B------:R-:W-:Y:S01]  /*5160*/  @!P4 R2UR UR18, R20 ;  /* 0x000000001412c2ca */ /* 0x000fe200000e0000 */
[----:B------:R-:W-:Y:S01]  /*5170*/  @!UP1 UIADD3 UR8, UPT, UPT, UR6, 0x1a00, URZ ;  /* 0x00001a0006089890 */ /* 0x000fe2000fffe0ff */
[----:B------:R-:W-:Y:S01]  /*5180*/  @!P4 IMAD.MOV.U32 R20, RZ, RZ, 0x1000 ;  /* 0x00001000ff14c424 */ /* 0x000fe200078e00ff */
[----:B------:R-:W-:Y:S01]  /*5190*/  @!P4 R2UR UR19, R21 ;  /* 0x000000001513c2ca */ /* 0x000fe200000e0000 */
[----:B------:R-:W-:Y:S01]  /*51a0*/  VOTEU.ALL UP1, P4 ;  /* 0x0000000000ff7886 */ /* 0x000fe20002020000 */
[----:B------:R-:W-:Y:S01]  /*51b0*/  UMOV UR9, UR25 ;  /* 0x0000001900097c82 */ /* 0x000fe20008000000 */
[----:B------:R-:W-:Y:S01]  /*51c0*/  UMOV UR11, UR35 ;  /* 0x00000023000b7c82 */ /* 0x000fe20008000000 */
[----:B------:R-:W-:Y:S01]  /*51d0*/  UMOV UR12, UR36 ;  /* 0x00000024000c7c82 */ /* 0x000fe20008000000 */
[----:B------:R-:W-:Y:S08]  /*51e0*/  UPRMT UR13, UR37, 0x654, UR25 ;  /* 0x00000654250d7896 */ /* 0x000ff00008000019 */
[----:B------:R1:W-:Y:S02]  /*51f0*/  @!UP2 UTMALDG.3D [UR24], [UR18], desc[UR16] ;  /* 0x000010181200a5b4 */ /* 0x0003e40008011000 */
[----:B-1----:R-:W-:Y:S01]  /*5200*/  @!P1 ISETP.NE.AND P2, PT, R3, 0x1, PT ;  /* 0x000000010300980c */ /* 0x002fe20003f45270 */
[C---:B--2---:R-:W-:Y:S01]  /*5210*/  @!P1 IMAD.HI.U32 R14, R13.reuse, R14, RZ ;  /* 0x0000000e0d0e9227 */ /* 0x044fe200078e00ff */
[----:B----4-:R-:W-:Y:S01]  /*5220*/  @!P1 ISETP.NE.AND P0, PT, R10, 0x1, PT ;  /* 0x000000010a00980c */ /* 0x010fe20003f05270 */
[----:B------:R1:W-:Y:S01]  /*5230*/  @!UP1 UTMALDG.3D [UR8], [UR18], desc[UR16] ;  /* 0x00001008120095b4 */ /* 0x0003e20008011000 */
[----:B------:R1:W-:Y:S01]  /*5240*/  @!P4 SYNCS.ARRIVE.TRANS64.RED.A0TR RZ, [UR6+0x78], R20 ;  /* 0x00007814ffffc9a7 */ /* 0x0003e20008300406 */
[C---:B------:R-:W-:Y:S01]  /*5250*/  @!P1 IMAD.HI.U32 R11, R8.reuse, R11, RZ ;  /* 0x0000000b080b9227 */ /* 0x040fe200078e00ff */
[----:B------:R-:W-:Y:S04]  /*5260*/  @!P1 SHF.R.U32.HI R14, RZ, R15, R14 ;  /* 0x0000000fff0e9219 */ /* 0x000fe8000001160e */
[----:B-----5:R-:W-:Y:S02]  /*5270*/  @!P1 SHF.R.U32.HI R9, RZ, R0, R11 ;  /* 0x00000000ff099219 */ /* 0x020fe4000001160b */
[----:B------:R-:W-:Y:S02]  /*5280*/  @!P1 SEL R14, R13, R14, !P2 ;  /* 0x0000000e0d0e9207 */ /* 0x000fe40005000000 */
[----:B------:R-:W-:Y:S05]  /*5290*/  @!P1 SEL R9, R8, R9, !P0 ;  /* 0x0000000908099207 */ /* 0x000fea0004000000 */
[----:B------:R-:W-:Y:S01]  /*52a0*/  @!P1 IMAD.IADD R0, R9, 0x1, -R14 ;  /* 0x0000000109009824 */ /* 0x000fe200078e0a0e */
[----:B------:R-:W-:Y:S01]  /*52b0*/  SYNCS.ARRIVE.TRANS64.RED.A1T0 RZ, [UR13], RZ ;  /* 0x000000ffffff79a7 */ /* 0x000fe2000810040d */
[----:B------:R-:W-:Y:S02]  /*52c0*/  @!P1 IMAD.IADD R9, R14, 0x1, -R9 ;  /* 0x000000010e099824 */ /* 0x000fe400078e0a09 */
[----:B------:R-:W-:Y:S02]  /*52d0*/  @!P1 IMAD R13, R0, R3, R13 ;  /* 0x00000003000d9224 */ /* 0x000fe400078e020d */
[----:B------:R-:W-:Y:S01]  /*52e0*/  @!P1 IMAD R8, R9, R10, R8 ;  /* 0x0000000a09089224 */ /* 0x000fe200078e0208 */
[----:B------:R-:W2:Y:S02]  /*52f0*/  SYNCS.PHASECHK.TRANS64.TRYWAIT P5, [UR6+0x98], R12 ;  /* 0x0000980cff0075a7 */ /* 0x000ea400080a1106 */
[----:B-12---:R-:W-:Y:S05]  /*5300*/  @!P5 BRA `(.L_x_97) ;  /* 0x00000038007cd947 */ /* 0x006fea0003800000 */
.L_x_186:
[----:B-1----:R-:W-:Y:S01]  /*5310*/  @!P4 IADD3 R3, P0, PT, R36, 0x580, RZ ;  /* 0x000005802403c810 */ /* 0x002fe20007f1e0ff */
[----:B------:R-:W-:Y:S01]  /*5320*/  VOTEU.ALL UP1, P4 ;  /* 0x0000000000ff7886 */ /* 0x000fe20002020000 */
[----:B------:R-:W-:Y:S01]  /*5330*/  VOTEU.ALL UP2, P4 ;  /* 0x0000000000ff7886 */ /* 0x000fe20002040000 */
[----:B------:R-:W-:Y:S01]  /*5340*/  UMOV UR22, 0x0 ;  /* 0x0000000000167882 */ /* 0x000fe20000000000 */
[----:B------:R-:W-:Y:S01]  /*5350*/  @!P4 R2UR UR9, R3 ;  /* 0x000000000309c2ca */ /* 0x000fe200000e0000 */
[----:B------:R-:W-:Y:S01]  /*5360*/  @!P4 IMAD.X R0, RZ, RZ, R37, P0 ;  /* 0x000000ffff00c224 */ /* 0x000fe200000e0625 */
[----:B------:R-:W-:Y:S01]  /*5370*/  @!UP1 UIADD3 UR17, UPT, UPT, UR6, 0x80, URZ ;  /* 0x0000008006119890 */ /* 0x000fe2000fffe0ff */
[----:B------:R-:W-:Y:S01]  /*5380*/  ISETP.NE.AND P0, PT, R27, 0x2, PT ;  /* 0x000000021b00780c */ /* 0x000fe20003f05270 */
[----:B------:R-:W-:Y:S01]  /*5390*/  @!UP1 UIADD3 UR18, UPT, UPT, UR34, 0x20, URZ ;  /* 0x0000002022129890 */ /* 0x000fe2000fffe0ff */
[----:B------:R-:W-:Y:S01]  /*53a0*/  LOP3.LUT R32, R32, 0x1, RZ, 0x3c, !PT ;  /* 0x0000000120207812 */ /* 0x000fe200078e3cff */
[----:B------:R-:W-:Y:S01]  /*53b0*/  @!UP1 UIADD3 UR16, UPT, UPT, UR6, 0x2200, URZ ;  /* 0x0000220006109890 */ /* 0x000fe2000fffe0ff */
[----:B------:R-:W-:Y:S01]  /*53c0*/  @!P4 R2UR UR8, R0 ;  /* 0x000000000008c2ca */ /* 0x000fe200000e0000 */
[----:B------:R-:W-:Y:S01]  /*53d0*/  UMOV UR23, 0x10000000 ;  /* 0x1000000000177882 */ /* 0x000fe20000000000 */
[----:B------:R-:W-:Y:S01]  /*53e0*/  UMOV UR19, UR35 ;  /* 0x0000002300137c82 */ /* 0x000fe20008000000 */
[----:B------:R-:W-:Y:S01]  /*53f0*/  UMOV UR20, UR36 ;  /* 0x0000002400147c82 */ /* 0x000fe20008000000 */
[----:B------:R-:W-:Y:S01]  /*5400*/  @!UP1 UIADD3 UR10, UPT, UPT, UR34, 0x50, URZ ;  /* 0x00000050220a9890 */ /* 0x000fe2000fffe0ff */
[----:B------:R-:W-:Y:S01]  /*5410*/  SEL R0, RZ, 0x1, P0 ;  /* 0x00000001ff007807 */ /* 0x000fe20000000000 */
[----:B------:R-:W-:Y:S01]  /*5420*/  IMAD.U32 R10, RZ, RZ, UR9 ;  /* 0x00000009ff0a7e24 */ /* 0x000fe2000f8e00ff */
[----:B------:R-:W-:Y:S01]  /*5430*/  UMOV UR11, UR35 ;  /* 0x00000023000b7c82 */ /* 0x000fe20008000000 */
[----:B------:R-:W-:Y:S01]  /*5440*/  UMOV UR12, UR36 ;  /* 0x00000024000c7c82 */ /* 0x000fe20008000000 */
[----:B------:R-:W-:Y:S01]  /*5450*/  UMOV UR9, UR17 ;  /* 0x0000001100097c82 */ /* 0x000fe20008000000 */
[----:B------:R-:W-:Y:S01]  /*5460*/  @P3 R2UR UR36, R24 ;  /* 0x00000000182432ca */ /* 0x000fe200000e0000 */
[----:B------:R-:W-:Y:S01]  /*5470*/  IMAD.IADD R20, R8, 0x1, R58 ;  /* 0x0000000108147824 */ /* 0x000fe200078e023a */
[----:B------:R-:W-:Y:S01]  /*5480*/  @!P4 R2UR UR26, R10 ;  /* 0x000000000a1ac2ca */ /* 0x000fe200000e0000 */
[----:B------:R-:W-:Y:S01]  /*5490*/  IMAD.U32 R11, RZ, RZ, UR8 ;  /* 0x00000008ff0b7e24 */ /* 0x000fe2000f8e00ff */
[----:B------:R-:W-:Y:S01]  /*54a0*/  @!UP1 UIADD3 UR8, UPT, UPT, UR6, 0x2a00, URZ ;  /* 0x00002a0006089890 */ /* 0x000fe2000fffe0ff */
[----:B------:R-:W-:Y:S01]  /*54b0*/  LOP3.LUT R25, R25, R0, RZ, 0x3c, !PT ;  /* 0x0000000019197212 */ /* 0x000fe200078e3cff */
[----:B------:R-:W-:Y:S01]  /*54c0*/  VOTEU.ALL UP1, P4 ;  /* 0x0000000000ff7886 */ /* 0x000fe20002020000 */
[----:B------:R-:W-:Y:S01]  /*54d0*/  IMAD.IADD R21, R13, 0x1, R60 ;  /* 0x000000010d157824 */ /* 0x000fe200078e023c */
[----:B------:R-:W-:Y:S02]  /*54e0*/  @!P4 R2UR UR27, R11 ;  /* 0x000000000b1bc2ca */ /* 0x000fe400000e0000 */
[----:B------:R-:W-:Y:S11]  /*54f0*/  SEL R27, R27, RZ, P0 ;  /* 0x000000ff1b1b7207 */ /* 0x000ff60000000000 */
[----:B------:R4:W-:Y:S01]  /*5500*/  @!UP2 UTMALDG.3D [UR16], [UR26], desc[UR22] ;  /* 0x000016101a00a5b4 */ /* 0x0009e20008011000 */
[----:B------:R4:W-:Y:S01]  /*5510*/  @!UP1 UTMALDG.3D [UR8], [UR26], desc[UR22] ;  /* 0x000016081a0095b4 */ /* 0x0009e20008011000 */
[----:B------:R4:W-:Y:S01]  /*5520*/  @!P4 SYNCS.ARRIVE.TRANS64.RED.A0TR RZ, [UR6+0x80], R23 ;  /* 0x00008017ffffc9a7 */ /* 0x0009e20008300406 */
[----:B------:R-:W-:Y:S01]  /*5530*/  UPLOP3.LUT UP1, UPT, UPT, UPT, UPT, 0x80, 0x8 ;  /* 0x000000000008789c */ /* 0x000fe20003f2f070 */
[----:B------:R-:W-:Y:S01]  /*5540*/  SYNCS.ARRIVE.TRANS64.RED.A1T0 RZ, [UR7], RZ ;  /* 0x000000ffffff79a7 */ /* 0x000fe20008100407 */
[----:B------:R-:W-:Y:S09]  /*5550*/  @P3 BRA `(.L_x_98) ;  /* 0xfffffff000a83947 */ /* 0x000ff2000383ffff */
[----:B------:R-:W-:-:S04]  /*5560*/  SHF.L.U32 R3, R32, 0x1f, RZ ;  /* 0x0000001f20037819 */ /* 0x000fc800000006ff */
[----:B------:R-:W1:Y:S02]  /*5570*/  SYNCS.PHASECHK.TRANS64.TRYWAIT P0, [UR6+0x88], R3 ;  /* 0x00008803ff0075a7 */ /* 0x000e640008001106 */
[----:B-1----:R-:W-:Y:S05]  /*5580*/  @!P0 BRA `(.L_x_99) ;  /* 0x0000003400f48947 */ /* 0x002fea0003800000 */
.L_x_188:
[----:B------:R-:W2:Y:S02]  /*5590*/  SYNCS.PHASECHK.TRANS64.TRYWAIT P0, [UR6+0x90], R3 ;  /* 0x00009003ff0075a7 */ /* 0x000ea40008001106 */
[----:B--2---:R-:W-:Y:S05]  /*55a0*/  @!P0 BRA `(.L_x_100) ;  /* 0x0000003800048947 */ /* 0x004fea0003800000 */
.L_x_190:
[----:B-1----:R-:W-:-:S07]  /*55b0*/  MOV R0, UR6 ;  /* 0x0000000600007c02 */ /* 0x002fce0008000f00 */
.L_x_101:
[----:B-1----:R-:W-:-:S04]  /*55c0*/  SHF.L.U32 R3, R32, 0x1f, RZ ;  /* 0x0000001f20037819 */ /* 0x002fc800000006ff */
[----:B------:R1:W2:Y:S03]  /*55d0*/  SYNCS.PHASECHK.TRANS64.TRYWAIT P0, [R0+URZ+0x98], R3 ;  /* 0x00009803000075a7 */ /* 0x0002a600080011ff */
[----:B--2---:R-:W-:Y:S05]  /*55e0*/  @!P0 NANOSLEEP.SYNCS 0x989680 ;  /* 0x009896800000895d */ /* 0x004fea0003900000 */
[----:B------:R-:W2:Y:S02]  /*55f0*/  @!P0 SYNCS.PHASECHK.TRANS64 P0, [R0+URZ+0x98], R3 ;  /* 0x00009803000085a7 */ /* 0x000ea400080010ff */
[----:B--2-4-:R-:W-:Y:S05]  /*5600*/  @P0 EXIT ;  /* 0x000000000000094d */ /* 0x014fea0003800000 */
[----:B------:R-:W-:Y:S05]  /*5610*/  BRA `(.L_x_101) ;  /* 0xfffffffc00e87947 */ /* 0x000fea000383ffff */
.L_x_88:
[----:B------:R-:W-:-:S06]  /*5620*/  UISETP.GE.AND UP1, UPT, UR10, 0x4, UPT ;  /* 0x000000040a00788c */ /* 0x000fcc000bf26270 */
[----:B------:R-:W-:-:S13]  /*5630*/  PLOP3.LUT P0, PT, PT, PT, UP1, 0x80, 0x8 ;  /* 0x000000000008781c */ /* 0x000fda0003f0f018 */
[----:B------:R-:W-:Y:S05]  /*5640*/  @!P0 EXIT ;  /* 0x000000000000894d */ /* 0x000fea0003800000 */
[----:B------:R-:W-:Y:S01]  /*5650*/  BAR.SYNC.DEFER_BLOCKING 0x6, 0xa0 ;  /* 0x0182800000007b1d */ /* 0x000fe20000010000 */
[----:B------:R-:W-:Y:S02]  /*5660*/  IMAD.SHL.U32 R7, R66, 0x200000, RZ ;  /* 0x0020000042077824 */ /* 0x000fe400078e00ff */
[----:B------:R-:W-:Y:S02]  /*5670*/  HFMA2 R71, -RZ, RZ, 0, 5.9604644775390625e-08 ;  /* 0x00000001ff477431 */ /* 0x000fe400000001ff */
[C---:B------:R-:W-:Y:S01]  /*5680*/  IMAD.SHL.U32 R65, R72.reuse, 0x10, RZ ;  /* 0x0000001048417824 */ /* 0x040fe200078e00ff */
[----:B------:R-:W-:Y:S01]  /*5690*/  MOV R69, RZ ;  /* 0x000000ff00457202 */ /* 0x000fe20000000f00 */
[C---:B------:R-:W-:Y:S01]  /*56a0*/  IMAD.U32 R2, R72.reuse, 0x10000, RZ ;  /* 0x0001000048027824 */ /* 0x040fe200078e00ff */
[----:B------:R-:W-:Y:S01]  /*56b0*/  UMOV UR48, 0x400 ;  /* 0x0000040000307882 */ /* 0x000fe20000000000 */
[----:B------:R-:W1:Y:S01]  /*56c0*/  LDC R63, c[0x0][0x370] ;  /* 0x0000dc00ff3f7b82 */ /* 0x000e620000000800 */
[----:B------:R-:W-:Y:S01]  /*56d0*/  ULEA UR48, UR37, UR48, 0x18 ;  /* 0x0000003025307291 */ /* 0x000fe2000f8ec0ff */
[----:B------:R-:W-:Y:S01]  /*56e0*/  IMAD.SHL.U32 R64, R72, 0x2, RZ ;  /* 0x0000000248407824 */ /* 0x000fe200078e00ff */
[----:B------:R-:W-:Y:S01]  /*56f0*/  LOP3.LUT R7, R7, 0x200000, RZ, 0xc0, !PT ;  /* 0x0020000007077812 */ /* 0x000fe200078ec0ff */
[----:B------:R-:W-:Y:S01]  /*5700*/  IMAD.SHL.U32 R5, R66, 0x200, RZ ;  /* 0x0000020042057824 */ /* 0x000fe200078e00ff */
[C---:B------:R-:W-:Y:S01]  /*5710*/  LOP3.LUT R9, R65.reuse, 0x40, RZ, 0xc0, !PT ;  /* 0x0000004041097812 */ /* 0x040fe200078ec0ff */
[----:B------:R-:W-:Y:S01]  /*5720*/  UIADD3 UR4, UPT, UPT, UR48, 0x200, URZ ;  /* 0x0000020030047890 */ /* 0x000fe2000fffe0ff */
[----:B------:R-:W-:Y:S01]  /*5730*/  LOP3.LUT R0, R65, 0x5b0, RZ, 0xc0, !PT ;  /* 0x000005b041007812 */ /* 0x000fe200078ec0ff */
[----:B------:R-:W2:Y:S01]  /*5740*/  LDC R28, c[0x0][0xb0c] ;  /* 0x0002c300ff1c7b82 */ /* 0x000ea20000000800 */
[----:B------:R-:W-:Y:S01]  /*5750*/  LOP3.LUT R2, R7, 0x400000, R2, 0xf8, !PT ;  /* 0x0040000007027812 */ /* 0x000fe200078ef802 */
[----:B------:R-:W-:Y:S01]  /*5760*/  IMAD.MOV.U32 R33, RZ, RZ, RZ ;  /* 0x000000ffff217224 */ /* 0x000fe200078e00ff */
[----:B------:R-:W-:Y:S01]  /*5770*/  LOP3.LUT R64, R9, 0x8, R64, 0xf8, !PT ;  /* 0x0000000809407812 */ /* 0x000fe200078ef840 */
[----:B------:R-:W-:Y:S01]  /*5780*/  IMAD.MOV.U32 R70, RZ, RZ, RZ ;  /* 0x000000ffff467224 */ /* 0x000fe200078e00ff */
[----:B------:R-:W-:Y:S01]  /*5790*/  LOP3.LUT R5, R0, 0x200, R5, 0xf8, !PT ;  /* 0x0000020000057812 */ /* 0x000fe200078ef805 */
[----:B------:R-:W-:Y:S01]  /*57a0*/  IMAD.MOV.U32 R80, RZ, RZ, RZ ;  /* 0x000000ffff507224 */ /* 0x000fe200078e00ff */
[----:B------:R-:W-:Y:S01]  /*57b0*/  LOP3.LUT P0, RZ, R65, 0x40, RZ, 0xc0, !PT ;  /* 0x0000004041ff7812 */ /* 0x000fe2000780c0ff */
[----:B------:R-:W3:Y:S01]  /*57c0*/  LDC R61, c[0x0][0xb20] ;  /* 0x0002c800ff3d7b82 */ /* 0x000ee20000000800 */
[----:B------:R-:W4:Y:S01]  /*57d0*/  LDS R3, [UR48+0x160] ;  /* 0x00016030ff037984 */ /* 0x000f220008000800 */
[----:B------:R-:W-:Y:S01]  /*57e0*/  LOP3.LUT R64, R5, R64, RZ, 0xfc, !PT ;  /* 0x0000004005407212 */ /* 0x000fe200078efcff */
[----:B------:R-:W-:Y:S01]  /*57f0*/  IMAD.U32 R67, RZ, RZ, UR4 ;  /* 0x00000004ff437e24 */ /* 0x000fe2000f8e00ff */
[----:B------:R-:W-:Y:S01]  /*5800*/  P2R R0, PR, RZ, 0x1 ;  /* 0x00000001ff007803 */ /* 0x000fe20000000000 */
[----:B------:R-:W1:Y:S01]  /*5810*/  LDCU.64 UR52, c[0x0][0x348] ;  /* 0x00006900ff3477ac */ /* 0x000e620008000a00 */
[----:B------:R-:W-:-:S02]  /*5820*/  LOP3.LUT R72, R72, 0x60, RZ, 0xc0, !PT ;  /* 0x0000006048487812 */ /* 0x000fc400078ec0ff */
[----:B------:R-:W1:Y:S01]  /*5830*/  LDC R27, c[0x0][0xb30] ;  /* 0x0002cc00ff1b7b82 */ /* 0x000e620000000800 */
[----:B------:R-:W1:Y:S01]  /*5840*/  LDCU.64 UR38, c[0x0][0x888] ;  /* 0x00011100ff2677ac */ /* 0x000e620008000a00 */
[----:B------:R-:W1:Y:S06]  /*5850*/  LDCU.64 UR44, c[0x0][0x890] ;  /* 0x00011200ff2c77ac */ /* 0x000e6c0008000a00 */
[----:B------:R-:W1:Y:S01]  /*5860*/  LDC.64 R56, c[0x0][0xb10] ;  /* 0x0002c400ff387b82 */ /* 0x000e620000000a00 */
[----:B------:R-:W-:Y:S01]  /*5870*/  UMOV UR50, URZ ;  /* 0x000000ff00327c82 */ /* 0x000fe20008000000 */
[----:B------:R-:W-:-:S06]  /*5880*/  UMOV UR49, URZ ;  /* 0x000000ff00317c82 */ /* 0x000fcc0008000000 */
[----:B------:R-:W1:Y:S08]  /*5890*/  LDC.64 R24, c[0x0][0xb18] ;  /* 0x0002c600ff187b82 */ /* 0x000e700000000a00 */
[----:B------:R-:W1:Y:S08]  /*58a0*/  LDC.64 R22, c[0x0][0xb28] ;  /* 0x0002ca00ff167b82 */ /* 0x000e700000000a00 */
[----:B------:R-:W1:Y:S01]  /*58b0*/  LDC.64 R54, c[0x0][0x8b0] ;  /* 0x00022c00ff367b82 */ /* 0x000e620000000a00 */
[----:B----4-:R-:W-:-:S07]  /*58c0*/  IMAD.IADD R2, R3, 0x1, R2 ;  /* 0x0000000103027824 */ /* 0x010fce00078e0202 */
[----:B------:R-:W4:Y:S08]  /*58d0*/  LDC.64 R52, c[0x0][0x8a8] ;  /* 0x00022a00ff347b82 */ /* 0x000f300000000a00 */
[----:B--23--:R-:W1:Y:S02]  /*58e0*/  LDC R62, c[0x0][0x374] ;  /* 0x0000dd00ff3e7b82 */ /* 0x00ce640000000800 */
.L_x_138:
[C---:B------:R-:W-:Y:S02]  /*58f0*/  LEA R0, R80.reuse, UR48, 0x3 ;  /* 0x0000003050007c11 */ /* 0x040fe4000f8e18ff */
[----:B------:R-:W-:Y:S02]  /*5900*/  SHF.L.U32 R3, R69, 0x1f, RZ ;  /* 0x0000001f45037819 */ /* 0x000fe400000006ff */
[----:B------:R-:W-:Y:S02]  /*5910*/  LEA R16, R80, UR48, 0x4 ;  /* 0x0000003050107c11 */ /* 0x000fe4000f8e20ff */
[----:B------:R-:W2:Y:S02]  /*5920*/  SYNCS.PHASECHK.TRANS64.TRYWAIT P0, [R0+URZ+0xb0], R3 ;  /* 0x0000b003000075a7 */ /* 0x000ea400080011ff */
[----:B-12---:R-:W-:Y:S05]  /*5930*/  @!P0 BRA `(.L_x_102) ;  /* 0x0000003400388947 */ /* 0x006fea0003800000 */
.L_x_191:
[----:B------:R-:W3:Y:S01]  /*5940*/  LDC.64 R14, c[0x0][0xb10] ;  /* 0x0002c400ff0e7b82 */ /* 0x000ee20000000a00 */
[----:B------:R-:W4:Y:S01]  /*5950*/  LDS.128 R16, [R16+0x140] ;  /* 0x0001400010107984 */ /* 0x000f220000000c00 */
[----:B-1----:R-:W-:Y:S01]  /*5960*/  ISETP.NE.AND P1, PT, R27, 0x1, PT ;  /* 0x000000011b00780c */ /* 0x002fe20003f25270 */
[----:B--2---:R-:W-:Y:S01]  /*5970*/  VIADD R0, R0, 0xc0 ;  /* 0x000000c000007836 */ /* 0x004fe20000000000 */
[----:B------:R-:W-:Y:S04]  /*5980*/  ISETP.GE.AND P0, PT, R26, 0x1, PT ;  /* 0x000000011a00780c */ /* 0x000fe80003f06270 */
[----:B------:R-:W1:Y:S01]  /*5990*/  LDC.64 R12, c[0x0][0xb18] ;  /* 0x0002c600ff0c7b82 */ /* 0x000e620000000a00 */
[----:B------:R-:W-:Y:S01]  /*59a0*/  PRMT R0, RZ, 0x654, R0 ;  /* 0x00000654ff007816 */ /* 0x000fe20000000000 */
[----:B------:R-:W-:Y:S01]  /*59b0*/  @!PT LDS RZ, [RZ] ;  /* 0x00000000fffff984 */ /* 0x000fe20000000800 */
[----:B------:R-:W-:Y:S01]  /*59c0*/  @!PT LDS RZ, [RZ] ;  /* 0x00000000fffff984 */ /* 0x000fe20000000800 */
[----:B------:R-:W-:Y:S01]  /*59d0*/  @!PT LDS RZ, [RZ] ;  /* 0x00000000fffff984 */ /* 0x000fe20000000800 */
[----:B------:R-:W-:Y:S01]  /*59e0*/  @!PT LDS RZ, [RZ] ;  /* 0x00000000fffff984 */ /* 0x000fe20000000800 */
[----:B------:R2:W-:Y:S06]  /*59f0*/  MEMBAR.ALL.CTA ;  /* 0x0000000000007992 */ /* 0x0005ec0000008000 */
[----:B--2---:R-:W2:Y:S01]  /*5a00*/  FENCE.VIEW.ASYNC.S ;  /* 0x00000000000073c6 */ /* 0x004ea20000000000 */
[----:B------:R-:W1:Y:S08]  /*5a10*/  @!P1 LDC R11, c[0x0][0xb20] ;  /* 0x0002c800ff0b9b82 */ /* 0x000e700000000800 */
[----:B------:R-:W1:Y:S01]  /*5a20*/  @!P1 LDC R10, c[0x0][0xb0c] ;  /* 0x0002c300ff0a9b82 */ /* 0x000e620000000800 */
[----:B--2---:R2:W-:Y:S01]  /*5a30*/  SYNCS.ARRIVE.TRANS64.RED.A1T0 RZ, [R0+URZ], RZ ;  /* 0x000000ff00ff79a7 */ /* 0x0045e200081004ff */
[----:B----4-:R-:W-:Y:S04]  /*5a40*/  LOP3.LUT P4, RZ, R18, 0x1, RZ, 0xc0, !PT ;  /* 0x0000000112ff7812 */ /* 0x010fe8000788c0ff */
[----:B------:R-:W-:Y:S09]  /*5a50*/  P2R R73, PR, RZ, 0x10 ;  /* 0x00000010ff497803 */ /* 0x000ff20000000000 */
[----:B------:R-:W-:Y:S02]  /*5a60*/  @P4 MOV R31, R16 ;  /* 0x00000010001f4202 */ /* 0x000fe40000000f00 */
[----:B------:R-:W-:Y:S01]  /*5a70*/  @P4 LOP3.LUT R29, R17, 0xffff, RZ, 0xc0, !PT ;  /* 0x0000ffff111d4812 */ /* 0x000fe200078ec0ff */
[----:B--23--:R-:W-:Y:S06]  /*5a80*/  @!P0 BRA `(.L_x_103) ;  /* 0x0000000000a48947 */ /* 0x00cfec0003800000 */
[----:B------:R-:W-:Y:S01]  /*5a90*/  IMAD.HI.U32 R34, R62, R25, RZ ;  /* 0x000000193e227227 */ /* 0x000fe200078e00ff */
[----:B------:R-:W-:Y:S02]  /*5aa0*/  ISETP.NE.AND P0, PT, R24, 0x1, PT ;  /* 0x000000011800780c */ /* 0x000fe40003f05270 */
[----:B------:R-:W-:Y:S01]  /*5ab0*/  ISETP.NE.AND P2, PT, R26, 0x1, PT ;  /* 0x000000011a00780c */ /* 0x000fe20003f45270 */
[-C--:B------:R-:W-:Y:S01]  /*5ac0*/  IMAD.HI.U32 R32, R63, R56.reuse, RZ ;  /* 0x000000383f207227 */ /* 0x080fe200078e00ff */
[----:B------:R-:W-:Y:S02]  /*5ad0*/  SHF.R.U32.HI R37, RZ, R61, R34 ;  /* 0x0000003dff257219 */ /* 0x000fe40000011622 */
[----:B------:R-:W-:Y:S01]  /*5ae0*/  ISETP.NE.AND P3, PT, R28, 0x1, PT ;  /* 0x000000011c00780c */ /* 0x000fe20003f65270 */
[----:B------:R-:W-:Y:S01]  /*5af0*/  IMAD.HI.U32 R38, R29, R25, RZ ;  /* 0x000000191d267227 */ /* 0x000fe200078e00ff */
[----:B------:R-:W-:Y:S02]  /*5b00*/  SHF.R.U32.HI R32, RZ, R57, R32 ;  /* 0x00000039ff207219 */ /* 0x000fe40000011620 */
[----:B------:R-:W-:Y:S01]  /*5b10*/  SEL R3, R62, R37, !P0 ;  /* 0x000000253e037207 */ /* 0x000fe20004000000 */
[----:B------:R-:W-:Y:S01]  /*5b20*/  IMAD.HI.U32 R36, R31, R56, RZ ;  /* 0x000000381f247227 */ /* 0x000fe200078e00ff */
[----:B------:R-:W-:Y:S03]  /*5b30*/  SEL R7, R63, R32, !P3 ;  /* 0x000000203f077207 */ /* 0x000fe60005800000 */
[-C--:B------:R-:W-:Y:S01]  /*5b40*/  IMAD.HI.U32 R32, R3, R22.reuse, RZ ;  /* 0x0000001603207227 */ /* 0x080fe200078e00ff */
[----:B------:R-:W-:Y:S03]  /*5b50*/  SHF.R.U32.HI R36, RZ, R57, R36 ;  /* 0x00000039ff247219 */ /* 0x000fe60000011624 */
[----:B------:R-:W-:Y:S01]  /*5b60*/  IMAD.HI.U32 R34, R7, R22, RZ ;  /* 0x0000001607227227 */ /* 0x000fe200078e00ff */
[----:B------:R-:W-:Y:S02]  /*5b70*/  @P2 SHF.R.U32.HI R3, RZ, R23, R32 ;  /* 0x00000017ff032219 */ /* 0x000fe40000011620 */
[----:B------:R-:W-:Y:S02]  /*5b80*/  SHF.R.U32.HI R32, RZ, R61, R38 ;  /* 0x0000003dff207219 */ /* 0x000fe40000011626 */
[----:B------:R-:W-:Y:S01]  /*5b90*/  @P2 SHF.R.U32.HI R7, RZ, R23, R34 ;  /* 0x00000017ff072219 */ /* 0x000fe20000011622 */
[C---:B------:R-:W-:Y:S01]  /*5ba0*/  IMAD R4, R26.reuse, R3, RZ ;  /* 0x000000031a047224 */ /* 0x040fe200078e02ff */
[----:B------:R-:W-:Y:S02]  /*5bb0*/  SEL R5, R29, R32, !P0 ;  /* 0x000000201d057207 */ /* 0x000fe40004000000 */
[----:B------:R-:W-:Y:S01]  /*5bc0*/  SEL R3, R31, R36, !P3 ;  /* 0x000000241f037207 */ /* 0x000fe20005800000 */
[----:B------:R-:W-:Y:S01]  /*5bd0*/  IMAD R6, R26, R7, RZ ;  /* 0x000000071a067224 */ /* 0x000fe200078e02ff */
[C---:B------:R-:W-:Y:S01]  /*5be0*/  ISETP.GE.AND P0, PT, R5.reuse, R4, PT ;  /* 0x000000040500720c */ /* 0x040fe20003f06270 */
[----:B------:R-:W-:Y:S03]  /*5bf0*/  IMAD.HI.U32 R8, R5, R22, RZ ;  /* 0x0000001605087227 */ /* 0x000fe600078e00ff */
[----:B------:R-:W-:Y:S01]  /*5c00*/  ISETP.GE.OR P0, PT, R3, R6, P0 ;  /* 0x000000060300720c */ /* 0x000fe20000706670 */
[----:B------:R-:W-:Y:S01]  /*5c10*/  IMAD.MOV R6, RZ, RZ, -R3 ;  /* 0x000000ffff067224 */ /* 0x000fe200078e0a03 */
[-C--:B------:R-:W-:Y:S03]  /*5c20*/  SHF.R.U32.HI R8, RZ, R23.reuse, R8 ;  /* 0x00000017ff087219 */ /* 0x080fe60000011608 */
[----:B------:R-:W-:Y:S01]  /*5c30*/  IMAD R31, R28, R6, R31 ;  /* 0x000000061c1f7224 */ /* 0x000fe200078e021f */
[----:B------:R-:W-:Y:S05]  /*5c40*/  SEL R9, R5, R8, !P2 ;  /* 0x0000000805097207 */ /* 0x000fea0005000000 */
[----:B------:R-:W-:Y:S02]  /*5c50*/  IMAD.MOV R8, RZ, RZ, -R9 ;  /* 0x000000ffff087224 */ /* 0x000fe400078e0a09 */
[C---:B------:R-:W-:Y:S04]  /*5c60*/  @!P0 IMAD.HI.U32 R4, R3.reuse, R22, RZ ;  /* 0x0000001603048227 */ /* 0x040fe800078e00ff */
[----:B------:R-:W-:Y:S01]  /*5c70*/  IMAD R8, R26, R8, R5 ;  /* 0x000000081a087224 */ /* 0x000fe200078e0205 */
[----:B------:R-:W-:Y:S04]  /*5c80*/  @!P0 SHF.R.U32.HI R4, RZ, R23, R4 ;  /* 0x00000017ff048219 */ /* 0x000fe80000011604 */
[----:B------:R-:W-:Y:S02]  /*5c90*/  @!P0 SEL R0, R3, R4, !P2 ;  /* 0x0000000403008207 */ /* 0x000fe40005000000 */
[----:B------:R-:W-:Y:S02]  /*5ca0*/  IADD3 R4, PT, PT, -R5, RZ, RZ ;  /* 0x000000ff05047210 */ /* 0x000fe40007ffe1ff */
[----:B------:R-:W-:Y:S01]  /*5cb0*/  @!P0 IADD3 R9, PT, PT, R9, -R0, RZ ;  /* 0x8000000009098210 */ /* 0x000fe20007ffe0ff */
[----:B------:R-:W-:Y:S02]  /*5cc0*/  @!P0 IMAD R0, R7, R8, R0 ;  /* 0x0000000807008224 */ /* 0x000fe400078e0200 */
[----:B------:R-:W-:Y:S02]  /*5cd0*/  IMAD R29, R24, R4, R29 ;  /* 0x00000004181d7224 */ /* 0x000fe400078e021d */
[----:B------:R-:W-:Y:S02]  /*5ce0*/  @!P0 IMAD R5, R9, R26, R3 ;  /* 0x0000001a09058224 */ /* 0x000fe400078e0203 */
[----:B------:R-:W-:Y:S04]  /*5cf0*/  @!P0 IMAD.MOV.U32 R3, RZ, RZ, R0 ;  /* 0x000000ffff038224 */ /* 0x000fe800078e0000 */
[----:B------:R-:W-:Y:S02]  /*5d00*/  IMAD R31, R3, R28, R31 ;  /* 0x0000001c031f7224 */ /* 0x000fe400078e021f */
[----:B------:R-:W-:Y:S07]  /*5d10*/  IMAD R29, R5, R24, R29 ;  /* 0x00000018051d7224 */ /* 0x000fee00078e021d */
.L_x_103:
[----:B-1----:R-:W-:Y:S01]  /*5d20*/  @!P1 ISETP.NE.AND P0, PT, R12, 0x1, PT ;  /* 0x000000010c00980c */ /* 0x002fe20003f05270 */
[----:B------:R-:W-:Y:S01]  /*5d30*/  @!P1 IMAD.HI.U32 R4, R29, R13, RZ ;  /* 0x0000000d1d049227 */ /* 0x000fe200078e00ff */
[----:B------:R-:W-:Y:S01]  /*5d40*/  R2UR UR42, R21 ;  /* 0x00000000152a72ca */ /* 0x000fe200000e0000 */
[----:B------:R-:W-:Y:S01]  /*5d50*/  BSSY.RECONVERGENT B6, `(.L_x_104) ;  /* 0x0000031000067945 */ /* 0x000fe20003800200 */
[----:B------:R-:W-:Y:S01]  /*5d60*/  R2UR UR41, R20 ;  /* 0x00000000142972ca */ /* 0x000fe200000e0000 */
[----:B------:R-:W-:Y:S01]  /*5d70*/  @!P1 IMAD.HI.U32 R0, R31, R14, RZ ;  /* 0x0000000e1f009227 */ /* 0x000fe200078e00ff */
[----:B------:R-:W-:Y:S02]  /*5d80*/  @!P1 SHF.R.U32.HI R4, RZ, R11, R4 ;  /* 0x0000000bff049219 */ /* 0x000fe40000011604 */
[----:B------:R-:W-:Y:S01]  /*5d90*/  @!P1 ISETP.NE.AND P2, PT, R10, 0x1, PT ;  /* 0x000000010a00980c */ /* 0x000fe20003f45270 */
[----:B------:R-:W-:Y:S01]  /*5da0*/  VIADD R80, R80, 0x1 ;  /* 0x0000000150507836 */ /* 0x000fe20000000000 */
[----:B------:R-:W-:Y:S02]  /*5db0*/  @!P1 SEL R3, R29, R4, !P0 ;  /* 0x000000041d039207 */ /* 0x000fe40004000000 */
[----:B------:R-:W-:Y:S02]  /*5dc0*/  @!P1 SHF.R.U32.HI R0, RZ, R15, R0 ;  /* 0x0000000fff009219 */ /* 0x000fe40000011600 */
[----:B------:R-:W-:Y:S01]  /*5dd0*/  LOP3.LUT P0, RZ, R67, 0x90, RZ, 0xc0, !PT ;  /* 0x0000009043ff7812 */ /* 0x000fe2000780c0ff */
[----:B------:R-:W-:Y:S01]  /*5de0*/  USHF.L.U32 UR42, UR42, 0x6, URZ ;  /* 0x000000062a2a7899 */ /* 0x000fe200080006ff */
[----:B------:R-:W-:Y:S01]  /*5df0*/  @!P1 SEL R4, R31, R0, !P2 ;  /* 0x000000001f049207 */ /* 0x000fe20005000000 */
[----:B------:R-:W-:Y:S01]  /*5e00*/  UIMAD UR41, UR41, 0x60, URZ ;  /* 0x00000060292978a4 */ /* 0x000fe2000f8e02ff */
[----:B------:R-:W-:Y:S03]  /*5e10*/  @P4 SHF.R.U32.HI R68, RZ, 0x10, R17 ;  /* 0x00000010ff444819 */ /* 0x000fe60000011611 */
[----:B------:R-:W-:Y:S02]  /*5e20*/  @!P1 IMAD.IADD R0, R3, 0x1, -R4 ;  /* 0x0000000103009824 */ /* 0x000fe400078e0a04 */
[----:B------:R-:W-:Y:S02]  /*5e30*/  @!P1 IMAD.IADD R3, R4, 0x1, -R3 ;  /* 0x0000000104039824 */ /* 0x000fe400078e0a03 */
[----:B------:R-:W-:Y:S02]  /*5e40*/  @!P1 IMAD R31, R0, R10, R31 ;  /* 0x0000000a001f9224 */ /* 0x000fe400078e021f */
[----:B------:R-:W-:Y:S01]  /*5e50*/  @!P1 IMAD R29, R3, R12, R29 ;  /* 0x0000000c031d9224 */ /* 0x000fe200078e021d */
[----:B------:R-:W-:Y:S06]  /*5e60*/  @!P0 BRA `(.L_x_105) ;  /* 0x00000000007c8947 */ /* 0x000fec0003800000 */
[----:B------:R-:W1:Y:S01]  /*5e70*/  LDCU.64 UR8, c[0x4][0x80] ;  /* 0x01001000ff0877ac */ /* 0x000e620008000a00 */
[----:B------:R-:W-:Y:S01]  /*5e80*/  MOV R16, 0x0 ;  /* 0x0000000000107802 */ /* 0x000fe20000000f00 */
[----:B------:R-:W-:Y:S02]  /*5e90*/  HFMA2 R12, -RZ, RZ, 0, 5.9604644775390625e-08 ;  /* 0x00000001ff0c7431 */ /* 0x000fe400000001ff */
[----:B------:R-:W-:Y:S01]  /*5ea0*/  IMAD.MOV.U32 R8, RZ, RZ, 0x70 ;  /* 0x00000070ff087424 */ /* 0x000fe200078e00ff */
[----:B------:R2:W3:Y:S01]  /*5eb0*/  LDC.64 R14, c[0x4][R16] ;  /* 0x01000000100e7b82 */ /* 0x0004e20000000a00 */
[----:B------:R-:W4:Y:S01]  /*5ec0*/  LDCU.64 UR6, c[0x4][0x88] ;  /* 0x01001100ff0677ac */ /* 0x000f220008000a00 */
[----:B------:R-:W-:Y:S01]  /*5ed0*/  IMAD.MOV.U32 R13, RZ, RZ, RZ ;  /* 0x000000ffff0d7224 */ /* 0x000fe200078e00ff */
[----:B------:R-:W2:Y:S01]  /*5ee0*/  LDCU.64 UR4, c[0x4][0x8] ;  /* 0x01000100ff0477ac */ /* 0x000ea20008000a00 */
[----:B-1----:R-:W-:Y:S01]  /*5ef0*/  MOV R5, UR9 ;  /* 0x0000000900057c02 */ /* 0x002fe20008000f00 */
[----:B------:R-:W-:Y:S01]  /*5f00*/  IMAD.U32 R4, RZ, RZ, UR8 ;  /* 0x00000008ff047e24 */ /* 0x000fe2000f8e00ff */
[----:B----4-:R-:W-:Y:S01]  /*5f10*/  MOV R7, UR7 ;  /* 0x0000000700077c02 */ /* 0x010fe20008000f00 */
[----:B------:R-:W-:Y:S01]  /*5f20*/  IMAD.U32 R6, RZ, RZ, UR6 ;  /* 0x00000006ff067e24 */ /* 0x000fe2000f8e00ff */
[----:B--2---:R-:W-:Y:S01]  /*5f30*/  MOV R11, UR5 ;  /* 0x00000005000b7c02 */ /* 0x004fe20008000f00 */
[----:B------:R-:W-:Y:S02]  /*5f40*/  IMAD.U32 R10, RZ, RZ, UR4 ;  /* 0x00000004ff0a7e24 */ /* 0x000fe4000f8e00ff */
[----:B------:R-:W-:Y:S07]  /*5f50*/  LEPC R20, `(.L_x_106) ;  /* 0x000000001014794e */ /* 0x000fee0000000000 */
[----:B---3-5:R-:W-:Y:S05]  /*5f60*/  CALL.ABS.NOINC R14 ;  /* 0x000000000e007343 */ /* 0x028fea0003c00000 */
.L_x_106:
[----:B------:R-:W1:Y:S01]  /*5f70*/  LDCU.64 UR8, c[0x4][0x80] ;  /* 0x01001000ff0877ac */ /* 0x000e620008000a00 */
[----:B------:R-:W2:Y:S01]  /*5f80*/  LDC.64 R16, c[0x4][R16] ;  /* 0x0100000010107b82 */ /* 0x000ea20000000a00 */
[----:B------:R-:W-:Y:S02]  /*5f90*/  HFMA2 R12, -RZ, RZ, 0, 5.9604644775390625e-08 ;  /* 0x00000001ff0c7431 */ /* 0x000fe400000001ff */
[----:B------:R-:W-:Y:S02]  /*5fa0*/  IMAD.MOV.U32 R8, RZ, RZ, 0x70 ;  /* 0x00000070ff087424 */ /* 0x000fe400078e00ff */
[----:B------:R-:W-:Y:S01]  /*5fb0*/  IMAD.MOV.U32 R13, RZ, RZ, RZ ;  /* 0x000000ffff0d7224 */ /* 0x000fe200078e00ff */
[----:B------:R-:W3:Y:S01]  /*5fc0*/  LDCU.64 UR6, c[0x4][0x88] ;  /* 0x01001100ff0677ac */ /* 0x000ee20008000a00 */
[----:B------:R-:W4:Y:S01]  /*5fd0*/  LDCU.64 UR4, c[0x4][0x8] ;  /* 0x01000100ff0477ac */ /* 0x000f220008000a00 */
[----:B-1----:R-:W-:Y:S02]  /*5fe0*/  MOV R4, UR8 ;  /* 0x0000000800047c02 */ /* 0x002fe40008000f00 */
[----:B------:R-:W-:Y:S02]  /*5ff0*/  MOV R5, UR9 ;  /* 0x0000000900057c02 */ /* 0x000fe40008000f00 */
[----:B---3--:R-:W-:Y:S01]  /*6000*/  MOV R7, UR7 ;  /* 0x0000000700077c02 */ /* 0x008fe20008000f00 */
[----:B------:R-:W-:Y:S01]  /*6010*/  IMAD.U32 R6, RZ, RZ, UR6 ;  /* 0x00000006ff067e24 */ /* 0x000fe2000f8e00ff */
[----:B----4-:R-:W-:Y:S01]  /*6020*/  MOV R11, UR5 ;  /* 0x00000005000b7c02 */ /* 0x010fe20008000f00 */
[----:B------:R-:W-:Y:S02]  /*6030*/  IMAD.U32 R10, RZ, RZ, UR4 ;  /* 0x00000004ff0a7e24 */ /* 0x000fe4000f8e00ff */
[----:B------:R-:W-:Y:S07]  /*6040*/  LEPC R20, `(.L_x_105) ;  /* 0x000000001014794e */ /* 0x000fee0000000000 */
[----:B--2---:R-:W-:Y:S05]  /*6050*/  CALL.ABS.NOINC R16 ;  /* 0x0000000010007343 */ /* 0x004fea0003c00000 */
.L_x_105:
[----:B------:R-:W-:Y:S05]  /*6060*/  BSYNC.RECONVERGENT B6 ;  /* 0x0000000000067941 */ /* 0x000fea0003800200 */
.L_x_104:
[----:B------:R-:W-:Y:S01]  /*6070*/  ISETP.NE.U32.AND P4, PT, R54, RZ, PT ;  /* 0x000000ff3600720c */ /* 0x000fe20003f85070 */
[----:B------:R-:W-:Y:S01]  /*6080*/  UISETP.NE.AND UP2, UPT, UR51, URZ, UPT ;  /* 0x000000ff3300728c */ /* 0x000fe2000bf45270 */
[----:B------:R-:W-:Y:S01]  /*6090*/  ISETP.NE.U32.AND P2, PT, RZ, UR38, PT ;  /* 0x00000026ff007c0c */ /* 0x000fe2000bf45070 */
[----:B------:R-:W-:Y:S01]  /*60a0*/  UISETP.NE.U32.AND UP1, UPT, UR44, URZ, UPT ;  /* 0x000000ff2c00728c */ /* 0x000fe2000bf25070 */
[----:B------:R-:W-:Y:S01]  /*60b0*/  ISETP.NE.AND.EX P4, PT, R55, RZ, PT, P4 ;  /* 0x000000ff3700720c */ /* 0x000fe20003f85340 */
[----:B------:R-:W-:Y:S01]  /*60c0*/  UPLOP3.LUT UP0, UPT, UPT, UPT, UPT, 0x40, 0x4 ;  /* 0x000000000004789c */ /* 0x000fe20003f0e870 */
[----:B------:R-:W-:Y:S01]  /*60d0*/  ISETP.NE.AND.EX P2, PT, RZ, UR39, PT, P2 ;  /* 0x00000027ff007c0c */ /* 0x000fe2000bf45320 */
[----:B------:R-:W-:Y:S01]  /*60e0*/  UISETP.NE.AND.EX UP1, UPT, UR45, URZ, UPT, UP1 ;  /* 0x000000ff2d00728c */ /* 0x000fe2000bf25310 */
[----:B------:R-:W-:Y:S04]  /*60f0*/  PLOP3.LUT P1, PT, PT, PT, UP2, 0x80, 0x8 ;  /* 0x000000000008781c */ /* 0x000fe80003f2f028 */
[----:B------:R-:W-:Y:S06]  /*6100*/  @UP2 UPLOP3.LUT UP0, UPT, UPT, UPT, UP1, 0x80, 0x8 ;  /* 0x000000000008289c */ /* 0x000fec0003f0f010 */
[----:B------:R-:W-:Y:S01]  /*6110*/  PLOP3.LUT P0, PT, PT, PT, UP0, 0x80, 0x8 ;  /* 0x000000000008781c */ /* 0x000fe20003f0f008 */
[----:B------:R-:W-:Y:S01]  /*6120*/  @!UPT UIADD3 URZ, UPT, UPT, URZ, URZ, URZ ;  /* 0x000000fffffff290 */ /* 0x000fe2000fffe0ff */
[----:B------:R-:W-:Y:S11]  /*6130*/  BRA.U !UP1, `(.L_x_107) ;  /* 0x0000000109387547 */ /* 0x000ff6000b800000 */
[----:B------:R-:W-:Y:S01]  /*6140*/  UISETP.NE.U32.AND UP0, UPT, UR38, URZ, UPT ;  /* 0x000000ff2600728c */ /* 0x000fe2000bf05070 */
[----:B------:R-:W-:Y:S02]  /*6150*/  HFMA2 R0, -RZ, RZ, 0, 5.9604644775390625e-08 ;  /* 0x00000001ff007431 */ /* 0x000fe400000001ff */
[----:B------:R-:W-:Y:S01]  /*6160*/  IMAD.MOV.U32 R59, RZ, RZ, 0x1 ;  /* 0x00000001ff3b7424 */ /* 0x000fe200078e00ff */
[----:B------:R-:W-:Y:S06]  /*6170*/  UISETP.NE.AND.EX UP0, UPT, UR39, URZ, UPT, UP0 ;  /* 0x000000ff2700728c */ /* 0x000fec000bf05300 */
        /* <DEDUP_REMOVED lines=8> */
[----:B-----5:R2:W5:Y:S02]  /*6200*/  @P3 LDG.E R35, desc[UR46][R4.64] ;  /* 0x0000002e04233981 */ /* 0x020564000c1e1900 */
[----:B-12---:R-:W-:Y:S02]  /*6210*/  @!P3 IMAD.U32 R35, RZ, RZ, UR4 ;  /* 0x00000004ff23be24 */ /* 0x006fe4000f8e00ff */
.L_x_107:
[----:B------:R-:W-:Y:S05]  /*6220*/  @!P4 BRA `(.L_x_108) ;  /* 0x000000000020c947 */ /* 0x000fea0003800000 */
[----:B------:R-:W-:Y:S04]  /*6230*/  ISETP.NE.U32.AND P3, PT, R52, RZ, PT ;  /* 0x000000ff3400720c */ /* 0x000fe80003f65070 */
[----:B------:R-:W-:Y:S11]  /*6240*/  ISETP.NE.AND.EX P3, PT, R53, RZ, PT, P3 ;  /* 0x000000ff3500720c */ /* 0x000ff60003f65330 */
[----:B------:R-:W-:Y:S02]  /*6250*/  @!UPT UIADD3 URZ, UPT, UPT, URZ, URZ, URZ ;  /* 0x000000fffffff290 */ /* 0x000fe4000fffe0ff */
[----:B------:R-:W1:Y:S01]  /*6260*/  @P3 LDC.64 R4, c[0x0][0x8a8] ;  /* 0x00022a00ff043b82 */ /* 0x000e620000000a00 */
[----:B------:R-:W-:Y:S04]  /*6270*/  @P3 IMAD R0, R54, UR36, RZ ;  /* 0x0000002436003c24 */ /* 0x000fe8000f8e02ff */
[----:B-1----:R-:W-:Y:S05]  /*6280*/  @P3 IMAD.WIDE R4, R0, 0x4, R4 ;  /* 0x0000000400043825 */ /* 0x002fea00078e0204 */
[----:B-----5:R1:W5:Y:S02]  /*6290*/  @P3 LDG.E R30, desc[UR46][R4.64] ;  /* 0x0000002e041e3981 */ /* 0x020364000c1e1900 */
[----:B-1----:R-:W2:Y:S02]  /*62a0*/  @!P3 LDC R30, c[0x0][0x8a0] ;  /* 0x00022800ff1ebb82 */ /* 0x002ea40000000800 */
.L_x_108:
[----:B-----5:R-:W-:Y:S01]  /*62b0*/  FSETP.NEU.AND P3, PT, R35, RZ, PT ;  /* 0x000000ff2300720b */ /* 0x020fe20003f6d000 */
[----:B------:R-:W-:Y:S01]  /*62c0*/  IMAD.SHL.U32 R81, R64, 0x2, RZ ;  /* 0x0000000240517824 */ /* 0x000fe200078e00ff */
[----:B------:R-:W-:Y:S01]  /*62d0*/  SEL R5, RZ, 0xffffffff, P2 ;  /* 0xffffffffff057807 */ /* 0x000fe20001000000 */
[----:B------:R-:W-:Y:S01]  /*62e0*/  BSSY B1, `(.L_x_109) ;  /* 0x0000034000017945 */ /* 0x000fe20003800000 */
[----:B------:R-:W-:Y:S01]  /*62f0*/  @P1 LOP3.LUT P2, RZ, R59, 0xff, RZ, 0xc0, !PT ;  /* 0x000000ff3bff1812 */ /* 0x000fe2000784c0ff */
[----:B------:R-:W-:Y:S01]  /*6300*/  IMAD.MOV.U32 R39, RZ, RZ, 0x1 ;  /* 0x00000001ff277424 */ /* 0x000fe200078e00ff */
[----:B------:R-:W-:Y:S01]  /*6310*/  @P1 SEL R0, RZ, 0xffffffff, P3 ;  /* 0xffffffffff001807 */ /* 0x000fe20001800000 */
[----:B------:R-:W-:Y:S01]  /*6320*/  IMAD R32, R33, 0x30, R2 ;  /* 0x0000003021207824 */ /* 0x000fe200078e0202 */
[----:B------:R-:W-:Y:S01]  /*6330*/  LOP3.LUT R71, R71, 0x1, RZ, 0x3c, !PT ;  /* 0x0000000147477812 */ /* 0x000fe200078e3cff */
[----:B------:R-:W-:Y:S01]  /*6340*/  IMAD.MOV.U32 R38, RZ, RZ, RZ ;  /* 0x000000ffff267224 */ /* 0x000fe200078e00ff */
[----:B------:R-:W-:Y:S02]  /*6350*/  @P0 SEL R0, R5, R0, !P2 ;  /* 0x0000000005000207 */ /* 0x000fe40005000000 */
[----:B------:R-:W-:Y:S02]  /*6360*/  CS2R R50, SRZ ;  /* 0x0000000000327805 */ /* 0x000fe4000001ff00 */
[----:B------:R-:W-:Y:S02]  /*6370*/  LEA R74, R33, UR48, 0x3 ;  /* 0x00000030214a7c11 */ /* 0x000fe4000f8e18ff */
[----:B------:R-:W-:Y:S02]  /*6380*/  CS2R R48, SRZ ;  /* 0x0000000000307805 */ /* 0x000fe4000001ff00 */
[----:B------:R-:W-:Y:S02]  /*6390*/  @P1 LOP3.LUT R0, R0, 0x1, RZ, 0xc0, !PT ;  /* 0x0000000100001812 */ /* 0x000fe400078ec0ff */
[----:B------:R-:W-:Y:S02]  /*63a0*/  CS2R R42, SRZ ;  /* 0x00000000002a7805 */ /* 0x000fe4000001ff00 */
[----:B------:R-:W-:Y:S02]  /*63b0*/  SHF.L.U32 R3, R70, 0x1f, RZ ;  /* 0x0000001f46037819 */ /* 0x000fe400000006ff */
[----:B------:R-:W-:Y:S02]  /*63c0*/  CS2R R40, SRZ ;  /* 0x0000000000287805 */ /* 0x000fe4000001ff00 */
[----:B------:R-:W-:Y:S01]  /*63d0*/  ISETP.NE.U32.OR P5, PT, R0, 0x1, !P1 ;  /* 0x000000010000780c */ /* 0x000fe20004fa5470 */
[----:B------:R-:W-:Y:S01]  /*63e0*/  VIADD R86, R81, UR48 ;  /* 0x0000003051567c36 */ /* 0x000fe20008000000 */
[----:B------:R-:W-:Y:S02]  /*63f0*/  PLOP3.LUT P2, PT, PT, PT, UP1, 0x80, 0x8 ;  /* 0x000000000008781c */ /* 0x000fe40003f4f018 */
[----:B------:R-:W-:Y:S02]  /*6400*/  SEL R0, RZ, 0xffffffff, P3 ;  /* 0xffffffffff007807 */ /* 0x000fe40001800000 */
[----:B------:R-:W-:Y:S02]  /*6410*/  LOP3.LUT P3, R75, R59, 0xff, RZ, 0xc0, !PT ;  /* 0x000000ff3b4b7812 */ /* 0x000fe4000786c0ff */
[----:B------:R-:W-:Y:S05]  /*6420*/  P2R R82, PR, RZ, 0x20 ;  /* 0x00000020ff527803 */ /* 0x000fea0000000000 */
[----:B------:R-:W-:Y:S02]  /*6430*/  @P5 SHF.L.U32 R4, R71, 0x1f, RZ ;  /* 0x0000001f47045819 */ /* 0x000fe400000006ff */
[----:B------:R-:W-:Y:S02]  /*6440*/  @P2 SEL R0, R5, R0, !P3 ;  /* 0x0000000005002207 */ /* 0x000fe40005800000 */
[----:B------:R-:W1:Y:S02]  /*6450*/  @P5 SYNCS.PHASECHK.TRANS64.TRYWAIT P1, [UR48+0x70], R4 ;  /* 0x00007004ff0055a7 */ /* 0x000e640008021130 */
[----:B------:R-:W-:Y:S04]  /*6460*/  LOP3.LUT R0, R0, 0x1, RZ, 0xc0, !PT ;  /* 0x0000000100007812 */ /* 0x000fe800078ec0ff */
[----:B------:R-:W-:Y:S04]  /*6470*/  ISETP.NE.U32.AND P4, PT, R0, 0x1, PT ;  /* 0x000000010000780c */ /* 0x000fe80003f85070 */
[----:B------:R-:W-:Y:S01]  /*6480*/  P2R R84, PR, RZ, 0x10 ;  /* 0x00000010ff547803 */ /* 0x000fe20000000000 */
[----:B------:R3:W4:Y:S01]  /*6490*/  SYNCS.PHASECHK.TRANS64.TRYWAIT P0, [R74+URZ+0xd0], R3 ;  /* 0x0000d0034a0075a7 */ /* 0x00072200080011ff */
[----:B-1----:R-:W-:Y:S01]  /*64a0*/  @P5 SEL R39, RZ, 0x1, !P1 ;  /* 0x00000001ff275807 */ /* 0x002fe20004800000 */
[----:B---3--:R-:W-:Y:S06]  /*64b0*/  @!P5 BRA `(.L_x_110) ;  /* 0x000000000058d947 */ /* 0x008fec0003800000 */
[C---:B------:R-:W-:Y:S01]  /*64c0*/  VIADD R0, R86.reuse, 0x200 ;  /* 0x0000020056007836 */ /* 0x040fe20000000000 */
[----:B------:R-:W-:Y:S01]  /*64d0*/  LOP3.LUT P5, RZ, R65, 0x40, RZ, 0xc0, !PT ;  /* 0x0000004041ff7812 */ /* 0x000fe200078ac0ff */
[----:B------:R-:W-:Y:S01]  /*64e0*/  BSSY B0, `(.L_x_111) ;  /* 0x000000e000007945 */ /* 0x000fe20003800000 */
[----:B------:R-:W-:Y:S01]  /*64f0*/  ISETP.NE.AND P2, PT, R39, RZ, PT ;  /* 0x000000ff2700720c */ /* 0x000fe20003f45270 */
[----:B------:R-:W-:Y:S01]  /*6500*/  @P4 VIADD R4, R86, 0x210 ;  /* 0x0000021056044836 */ /* 0x000fe20000000000 */
[----:B------:R-:W-:Y:S01]  /*6510*/  PLOP3.LUT P1, PT, PT, PT, PT, 0x8, 0x80 ;  /* 0x000000000080781c */ /* 0x000fe20003f2e170 */
[----:B------:R-:W-:Y:S01]  /*6520*/  IMAD.MOV.U32 R51, RZ, RZ, RZ ;  /* 0x000000ffff337224 */ /* 0x000fe200078e00ff */
[----:B------:R-:W-:Y:S02]  /*6530*/  @P4 PLOP3.LUT P1, PT, P5, PT, PT, 0x80, 0x8 ;  /* 0x000000000008481c */ /* 0x000fe40002f2f070 */
[----:B------:R-:W-:Y:S02]  /*6540*/  CS2R R48, SRZ ;  /* 0x0000000000307805 */ /* 0x000fe4000001ff00 */
[----:B------:R-:W-:Y:S02]  /*6550*/  CS2R R42, SRZ ;  /* 0x00000000002a7805 */ /* 0x000fe4000001ff00 */
[----:B------:R-:W-:Y:S07]  /*6560*/  CS2R R40, SRZ ;  /* 0x0000000000287805 */ /* 0x000fee000001ff00 */
[----:B------:R-:W-:Y:S01]  /*6570*/  @P1 VIADD R4, R0, 0xfffffff0 ;  /* 0xfffffff000041836 */ /* 0x000fe20000000000 */
[----:B------:R-:W-:Y:S06]  /*6580*/  @P2 BRA `(.L_x_112) ;  /* 0x00000000000c2947 */ /* 0x000fec0003800000 */
[----:B------:R-:W-:Y:S04]  /*6590*/  SHF.L.U32 R5, R71, 0x1f, RZ ;  /* 0x0000001f47057819 */ /* 0x000fe800000006ff */
[----:B------:R-:W1:Y:S02]  /*65a0*/  SYNCS.PHASECHK.TRANS64.TRYWAIT P1, [UR48+0x70], R5 ;  /* 0x00007005ff0075a7 */ /* 0x000e640008021130 */
[----:B-1----:R-:W-:Y:S05]  /*65b0*/  @!P1 BRA `(.L_x_113) ;  /* 0x00000028002c9947 */ /* 0x002fea0003800000 */
.L_x_112:
[----:B------:R-:W-:Y:S05]  /*65c0*/  BSYNC B0 ;  /* 0x0000000000007941 */ /* 0x000fea0003800000 */
.L_x_111:
[----:B------:R-:W-:Y:S01]  /*65d0*/  ISETP.NE.AND P1, PT, R84, RZ, PT ;  /* 0x000000ff5400720c */ /* 0x000fe20003f25270 */
[----:B------:R-:W-:Y:S11]  /*65e0*/  HFMA2 R38, -RZ, RZ, 0, 5.9604644775390625e-08 ;  /* 0x00000001ff267431 */ /* 0x000ff600000001ff */
[----:B------:R-:W-:Y:S01]  /*65f0*/  @!UPT UIADD3 URZ, UPT, UPT, URZ, URZ, URZ ;  /* 0x000000fffffff290 */ /* 0x000fe2000fffe0ff */
[----:B------:R3:W1:Y:S04]  /*6600*/  @P1 LDS.128 R48, [R4] ;  /* 0x0000000004301984 */ /* 0x0006680000000c00 */
[----:B------:R3:W1:Y:S02]  /*6610*/  @P1 LDS.128 R40, [R81+UR48+0x200] ;  /* 0x0002003051281984 */ /* 0x0006640008000c00 */
.L_x_110:
[----:B------:R-:W-:Y:S05]  /*6620*/  BSYNC B1 ;  /* 0x0000000000017941 */ /* 0x000fea0003800000 */
.L_x_109:
[----:B-1----:R-:W-:Y:S04]  /*6630*/  SHF.R.U32.HI R5, RZ, 0x15, R32 ;  /* 0x00000015ff057819 */ /* 0x002fe80000011620 */
[----:B------:R-:W-:Y:S01]  /*6640*/  LOP3.LUT P1, RZ, R5, 0x3, R66, 0x48, !PT ;  /* 0x0000000305ff7812 */ /* 0x000fe20007824842 */
[----:B------:R-:W-:Y:S01]  /*6650*/  @!UPT UIADD3 URZ, UPT, UPT, URZ, URZ, URZ ;  /* 0x000000fffffff290 */ /* 0x000fe2000fffe0ff */
[----:B----4-:R-:W-:Y:S11]  /*6660*/  @P0 BRA `(.L_x_114) ;  /* 0x0000000000080947 */ /* 0x010ff60003800000 */
[----:B------:R-:W1:Y:S02]  /*6670*/  SYNCS.PHASECHK.TRANS64.TRYWAIT P0, [R74+URZ+0xd0], R3 ;  /* 0x0000d0034a0075a7 */ /* 0x000e6400080011ff */
[----:B-1----:R-:W-:Y:S05]  /*6680*/  @!P0 BRA `(.L_x_115) ;  /* 0x0000002800108947 */ /* 0x002fea0003800000 */
.L_x_114:
[----:B------:R-:W-:Y:S05]  /*6690*/  @!P1 BRA `(.L_x_116) ;  /* 0x0000000000409947 */ /* 0x000fea0003800000 */
[----:B------:R-:W4:Y:S01]  /*66a0*/  LDCU.64 UR8, c[0x4][0x70] ;  /* 0x01000e00ff0877ac */ /* 0x000f220008000a00 */
[----:B------:R-:W-:Y:S01]  /*66b0*/  MOV R15, 0x0 ;  /* 0x00000000000f7802 */ /* 0x000fe20000000f00 */
[----:B------:R-:W-:Y:S02]  /*66c0*/  HFMA2 R12, -RZ, RZ, 0, 5.9604644775390625e-08 ;  /* 0x00000001ff0c7431 */ /* 0x000fe400000001ff */
[----:B------:R-:W-:Y:S02]  /*66d0*/  IMAD.MOV.U32 R8, RZ, RZ, 0x192 ;  /* 0x00000192ff087424 */ /* 0x000fe400078e00ff */
[----:B------:R-:W-:Y:S01]  /*66e0*/  IMAD.MOV.U32 R13, RZ, RZ, RZ ;  /* 0x000000ffff0d7224 */ /* 0x000fe200078e00ff */
[----:B------:R-:W5:Y:S01]  /*66f0*/  LDCU.64 UR6, c[0x4][0x78] ;  /* 0x01000f00ff0677ac */ /* 0x000f620008000a00 */
[----:B------:R-:W1:Y:S01]  /*6700*/  LDC.64 R14, c[0x4][R15] ;  /* 0x010000000f0e7b82 */ /* 0x000e620000000a00 */
[----:B------:R-:W2:Y:S01]  /*6710*/  LDCU.64 UR4, c[0x4][0x10] ;  /* 0x01000200ff0477ac */ /* 0x000ea20008000a00 */
[----:B----4-:R-:W-:Y:S01]  /*6720*/  MOV R5, UR9 ;  /* 0x0000000900057c02 */ /* 0x010fe20008000f00 */
[----:B---3--:R-:W-:Y:S01]  /*6730*/  IMAD.U32 R4, RZ, RZ, UR8 ;  /* 0x00000008ff047e24 */ /* 0x008fe2000f8e00ff */
[----:B-----5:R-:W-:Y:S01]  /*6740*/  MOV R7, UR7 ;  /* 0x0000000700077c02 */ /* 0x020fe20008000f00 */
[----:B------:R-:W-:Y:S01]  /*6750*/  IMAD.U32 R6, RZ, RZ, UR6 ;  /* 0x00000006ff067e24 */ /* 0x000fe2000f8e00ff */
[----:B--2---:R-:W-:Y:S01]  /*6760*/  MOV R11, UR5 ;  /* 0x00000005000b7c02 */ /* 0x004fe20008000f00 */
[----:B------:R-:W-:Y:S02]  /*6770*/  IMAD.U32 R10, RZ, RZ, UR4 ;  /* 0x00000004ff0a7e24 */ /* 0x000fe4000f8e00ff */
[----:B------:R-:W-:Y:S07]  /*6780*/  LEPC R20, `(.L_x_116) ;  /* 0x000000001014794e */ /* 0x000fee0000000000 */
[----:B-1----:R-:W-:Y:S05]  /*6790*/  CALL.ABS.NOINC R14 ;  /* 0x000000000e007343 */ /* 0x002fea0003c00000 */
.L_x_116:
[----:B------:R-:W-:Y:S01]  /*67a0*/  SHF.L.U32 R20, R40, 0x10, RZ ;  /* 0x0000001028147819 */ /* 0x000fe200000006ff */
[----:B------:R-:W-:Y:S05]  /*67b0*/  WARPSYNC.ALL ;  /* 0x0000000000007948 */ /* 0x000fea0003800000 */
[----:B------:R-:W-:Y:S01]  /*67c0*/  R2UR UR4, R32 ;  /* 0x00000000200472ca */ /* 0x000fe200000e0000 */
[----:B------:R-:W-:Y:S01]  /*67d0*/  BSSY.RECONVERGENT B0, `(.L_x_117) ;  /* 0x0000056000007945 */ /* 0x000fe20003800200 */
[----:B------:R-:W-:Y:S02]  /*67e0*/  LOP3.LUT R34, R40, 0xffff0000, RZ, 0xc0, !PT ;  /* 0xffff000028227812 */ /* 0x000fe400078ec0ff */
[----:B------:R-:W-:Y:S02]  /*67f0*/  LOP3.LUT R36, R41, 0xffff0000, RZ, 0xc0, !PT ;  /* 0xffff000029247812 */ /* 0x000fe400078ec0ff */
[----:B------:R-:W-:Y:S02]  /*6800*/  SHF.L.U32 R21, R42, 0x10, RZ ;  /* 0x000000102a157819 */ /* 0x000fe400000006ff */
[----:B------:R-:W-:Y:S02]  /*6810*/  SHF.L.U32 R37, R43, 0x10, RZ ;  /* 0x000000102b257819 */ /* 0x000fe400000006ff */
[----:B------:R-:W-:Y:S02]  /*6820*/  MOV R85, 0x10 ;  /* 0x0000001000557802 */ /* 0x000fe40000000f00 */
[----:B------:R-:W-:Y:S01]  /*6830*/  LOP3.LUT P6, RZ, R65, 0x40, RZ, 0xc0, !PT ;  /* 0x0000004041ff7812 */ /* 0x000fe200078cc0ff */
[----:B---3--:R-:W2:Y:S01]  /*6840*/  LDTM.x16 R4, tmem[UR4] ;  /* 0x00000004000479ee */ /* 0x008ea20008240000 */
[----:B------:R-:W-:Y:S02]  /*6850*/  ISETP.NE.AND P0, PT, R72, RZ, PT ;  /* 0x000000ff4800720c */ /* 0x000fe40003f05270 */
[----:B------:R-:W-:Y:S04]  /*6860*/  SEL R85, R85, 0xfffffff0, !P6 ;  /* 0xfffffff055557807 */ /* 0x000fe80007000000 */
[----:B------:R-:W-:Y:S01]  /*6870*/  IADD3 R83, PT, PT, R86, R85, RZ ;  /* 0x0000005556537210 */ /* 0x000fe20007ffe0ff */
[C---:B--2---:R-:W-:Y:S01]  /*6880*/  FMUL R0, R30.reuse, R4 ;  /* 0x000000041e007220 */ /* 0x044fe20000400000 */
[C---:B-1----:R-:W-:Y:S01]  /*6890*/  FMUL R3, R30.reuse, R5 ;  /* 0x000000051e037220 */ /* 0x042fe20000400000 */
[C---:B------:R-:W-:Y:S01]  /*68a0*/  FMUL R6, R30.reuse, R6 ;  /* 0x000000061e067220 */ /* 0x040fe20000400000 */
[C---:B------:R-:W-:Y:S01]  /*68b0*/  FMUL R7, R30.reuse, R7 ;  /* 0x000000071e077220 */ /* 0x040fe20000400000 */
[----:B------:R-:W-:Y:S01]  /*68c0*/  FFMA R0, R35, R20, R0 ;  /* 0x0000001423007223 */ /* 0x000fe20000000000 */
[----:B------:R-:W-:Y:S01]  /*68d0*/  SHF.L.U32 R20, R41, 0x10, RZ ;  /* 0x0000001029147819 */ /* 0x000fe200000006ff */
[----:B------:R-:W-:Y:S01]  /*68e0*/  FFMA R3, R35, R34, R3 ;  /* 0x0000002223037223 */ /* 0x000fe20000000003 */
[----:B------:R-:W-:Y:S01]  /*68f0*/  LOP3.LUT R34, R43, 0xffff0000, RZ, 0xc0, !PT ;  /* 0xffff00002b227812 */ /* 0x000fe200078ec0ff */
[C---:B------:R-:W-:Y:S01]  /*6900*/  FMUL R4, R30.reuse, R8 ;  /* 0x000000081e047220 */ /* 0x040fe20000400000 */
[----:B------:R-:W-:Y:S01]  /*6910*/  FMUL R5, R30, R9 ;  /* 0x000000091e057220 */ /* 0x000fe20000400000 */
[----:B------:R-:W-:Y:S01]  /*6920*/  FFMA R6, R35, R20, R6 ;  /* 0x0000001423067223 */ /* 0x000fe20000000006 */
[----:B------:R-:W-:Y:S01]  /*6930*/  LOP3.LUT R20, R42, 0xffff0000, RZ, 0xc0, !PT ;  /* 0xffff00002a147812 */ /* 0x000fe200078ec0ff */
[C---:B------:R-:W-:Y:S01]  /*6940*/  FMUL R10, R30.reuse, R10 ;  /* 0x0000000a1e0a7220 */ /* 0x040fe20000400000 */
[----:B------:R-:W-:Y:S01]  /*6950*/  F2FP.BF16.F32.PACK_AB R44, R3, R0 ;  /* 0x00000000032c723e */ /* 0x000fe200000010ff */
[C---:B------:R-:W-:Y:S01]  /*6960*/  FFMA R7, R35.reuse, R36, R7 ;  /* 0x0000002423077223 */ /* 0x040fe20000000007 */
[----:B------:R-:W-:Y:S01]  /*6970*/  FMUL R11, R30, R11 ;  /* 0x0000000b1e0b7220 */ /* 0x000fe20000400000 */
[----:B------:R-:W-:Y:S01]  /*6980*/  FFMA R4, R35, R21, R4 ;  /* 0x0000001523047223 */ /* 0x000fe20000000004 */
[----:B------:R-:W-:Y:S01]  /*6990*/  SHF.L.U32 R21, R49, 0x10, RZ ;  /* 0x0000001031157819 */ /* 0x000fe200000006ff */
[C---:B------:R-:W-:Y:S01]  /*69a0*/  FFMA R5, R35.reuse, R20, R5 ;  /* 0x0000001423057223 */ /* 0x040fe20000000005 */
[C---:B------:R-:W-:Y:S01]  /*69b0*/  FFMA R10, R35.reuse, R37, R10 ;  /* 0x00000025230a7223 */ /* 0x040fe2000000000a */
[----:B------:R-:W-:Y:S01]  /*69c0*/  SHF.L.U32 R20, R48, 0x10, RZ ;  /* 0x0000001030147819 */ /* 0x000fe200000006ff */
[C---:B------:R-:W-:Y:S01]  /*69d0*/  FFMA R11, R35.reuse, R34, R11 ;  /* 0x00000022230b7223 */ /* 0x040fe2000000000b */
[----:B------:R-:W-:Y:S01]  /*69e0*/  FMUL R8, R30, R12 ;  /* 0x0000000c1e087220 */ /* 0x000fe20000400000 */
[----:B------:R-:W-:Y:S01]  /*69f0*/  LOP3.LUT R34, R48, 0xffff0000, RZ, 0xc0, !PT ;  /* 0xffff000030227812 */ /* 0x000fe200078ec0ff */
[C---:B------:R-:W-:Y:S01]  /*6a00*/  FMUL R9, R30.reuse, R13 ;  /* 0x0000000d1e097220 */ /* 0x040fe20000400000 */
[C---:B------:R-:W-:Y:S01]  /*6a10*/  FMUL R14, R30.reuse, R14 ;  /* 0x0000000e1e0e7220 */ /* 0x040fe20000400000 */
[----:B------:R-:W-:Y:S01]  /*6a20*/  FFMA R8, R35, R20, R8 ;  /* 0x0000001423087223 */ /* 0x000fe20000000008 */
[----:B------:R-:W-:Y:S01]  /*6a30*/  LOP3.LUT R20, R49, 0xffff0000, RZ, 0xc0, !PT ;  /* 0xffff000031147812 */ /* 0x000fe200078ec0ff */
[C---:B------:R-:W-:Y:S01]  /*6a40*/  FFMA R9, R35.reuse, R34, R9 ;  /* 0x0000002223097223 */ /* 0x040fe20000000009 */
[----:B------:R-:W-:Y:S01]  /*6a50*/  FMUL R15, R30, R15 ;  /* 0x0000000f1e0f7220 */ /* 0x000fe20000400000 */
[C---:B------:R-:W-:Y:S01]  /*6a60*/  FFMA R14, R35.reuse, R21, R14 ;  /* 0x00000015230e7223 */ /* 0x040fe2000000000e */
[----:B------:R-:W-:Y:S01]  /*6a70*/  SHF.L.U32 R21, R50, 0x10, RZ ;  /* 0x0000001032157819 */ /* 0x000fe200000006ff */
[----:B------:R-:W-:Y:S01]  /*6a80*/  FMUL R12, R30, R16 ;  /* 0x000000101e0c7220 */ /* 0x000fe20000400000 */
[----:B------:R-:W-:Y:S01]  /*6a90*/  LOP3.LUT R34, R50, 0xffff0000, RZ, 0xc0, !PT ;  /* 0xffff000032227812 */ /* 0x000fe200078ec0ff */
[----:B------:R-:W-:Y:S01]  /*6aa0*/  FFMA R15, R35, R20, R15 ;  /* 0x00000014230f7223 */ /* 0x000fe2000000000f */
[C---:B------:R-:W-:Y:S01]  /*6ab0*/  FMUL R13, R30.reuse, R17 ;  /* 0x000000111e0d7220 */ /* 0x040fe20000400000 */
[C---:B------:R-:W-:Y:S01]  /*6ac0*/  SHF.L.U32 R37, R51.reuse, 0x10, RZ ;  /* 0x0000001033257819 */ /* 0x040fe200000006ff */
[C---:B------:R-:W-:Y:S01]  /*6ad0*/  FMUL R18, R30.reuse, R18 ;  /* 0x000000121e127220 */ /* 0x040fe20000400000 */
[----:B------:R-:W-:Y:S01]  /*6ae0*/  LOP3.LUT R20, R51, 0xffff0000, RZ, 0xc0, !PT ;  /* 0xffff000033147812 */ /* 0x000fe200078ec0ff */
[----:B------:R-:W-:Y:S01]  /*6af0*/  FMUL R19, R30, R19 ;  /* 0x000000131e137220 */ /* 0x000fe20000400000 */
[----:B------:R-:W-:Y:S01]  /*6b00*/  F2FP.BF16.F32.PACK_AB R45, R7, R6 ;  /* 0x00000006072d723e */ /* 0x000fe200000010ff */
[----:B------:R-:W-:Y:S01]  /*6b10*/  FFMA R12, R35, R21, R12 ;  /* 0x00000015230c7223 */ /* 0x000fe2000000000c */
[----:B------:R-:W-:Y:S01]  /*6b20*/  F2FP.BF16.F32.PACK_AB R46, R5, R4 ;  /* 0x00000004052e723e */ /* 0x000fe200000010ff */
[----:B------:R-:W-:Y:S01]  /*6b30*/  FFMA R13, R35, R34, R13 ;  /* 0x00000022230d7223 */ /* 0x000fe2000000000d */
[----:B------:R-:W-:Y:S01]  /*6b40*/  F2FP.BF16.F32.PACK_AB R47, R11, R10 ;  /* 0x0000000a0b2f723e */ /* 0x000fe200000010ff */
[C---:B------:R-:W-:Y:S01]  /*6b50*/  FFMA R18, R35.reuse, R37, R18 ;  /* 0x0000002523127223 */ /* 0x040fe20000000012 */
[----:B------:R-:W-:Y:S01]  /*6b60*/  FFMA R19, R35, R20, R19 ;  /* 0x0000001423137223 */ /* 0x000fe20000000013 */
[----:B------:R-:W-:Y:S02]  /*6b70*/  F2FP.BF16.F32.PACK_AB R76, R9, R8 ;  /* 0x00000008094c723e */ /* 0x000fe400000010ff */
[----:B------:R1:W-:Y:S01]  /*6b80*/  STS.128 [R81+UR48+0x200], R44 ;  /* 0x0002002c51007988 */ /* 0x0003e20008000c30 */
[----:B------:R-:W-:Y:S02]  /*6b90*/  F2FP.BF16.F32.PACK_AB R77, R15, R14 ;  /* 0x0000000e0f4d723e */ /* 0x000fe400000010ff */
[----:B------:R-:W-:Y:S02]  /*6ba0*/  F2FP.BF16.F32.PACK_AB R78, R13, R12 ;  /* 0x0000000c0d4e723e */ /* 0x000fe400000010ff */
[----:B------:R-:W-:Y:S05]  /*6bb0*/  F2FP.BF16.F32.PACK_AB R79, R19, R18 ;  /* 0x00000012134f723e */ /* 0x000fea00000010ff */
[----:B------:R1:W-:Y:S01]  /*6bc0*/  STS.128 [R83+0x200], R76 ;  /* 0x0002004c53007388 */ /* 0x0003e20000000c00 */
[----:B------:R-:W-:Y:S01]  /*6bd0*/  @!PT LDS RZ, [RZ] ;  /* 0x00000000fffff984 */ /* 0x000fe20000000800 */
[----:B------:R-:W-:Y:S01]  /*6be0*/  @!PT LDS RZ, [RZ] ;  /* 0x00000000fffff984 */ /* 0x000fe20000000800 */
[----:B------:R-:W-:Y:S01]  /*6bf0*/  @!PT LDS RZ, [RZ] ;  /* 0x00000000fffff984 */ /* 0x000fe20000000800 */
[----:B------:R-:W-:Y:S01]  /*6c00*/  @!PT LDS RZ, [RZ] ;  /* 0x00000000fffff984 */ /* 0x000fe20000000800 */
[----:B------:R2:W-:Y:S07]  /*6c10*/  MEMBAR.ALL.CTA ;  /* 0x0000000000007992 */ /* 0x0005ee0000008000 */
[----:B--2---:R-:W2:Y:S02]  /*6c20*/  FENCE.VIEW.ASYNC.S ;  /* 0x00000000000073c6 */ /* 0x004ea40000000000 */
[----:B--2---:R-:W-:Y:S06]  /*6c30*/  BAR.SYNC.DEFER_BLOCKING 0x1, 0x80 ;  /* 0x0042000000007b1d */ /* 0x004fec0000010000 */
[----:B------:R-:W-:Y:S05]  /*6c40*/  @P0 BRA `(.L_x_118) ;  /* 0x0000000000380947 */ /* 0x000fea0003800000 */
[----:B------:R-:W-:Y:S02]  /*6c50*/  UIADD3 UR4, UPT, UPT, UR48, 0x200, URZ ;  /* 0x0000020030047890 */ /* 0x000fe4000fffe0ff */
[----:B------:R-:W-:Y:S01]  /*6c60*/  UIADD3 UR8, UP0, UPT, UR52, 0x680, URZ ;  /* 0x0000068034087890 */ /* 0x000fe2000ff1e0ff */
[----:B------:R-:W-:Y:S01]  /*6c70*/  UMOV UR43, UR36 ;  /* 0x00000024002b7c82 */ /* 0x000fe20008000000 */
[----:B------:R-:W-:Y:S02]  /*6c80*/  UIADD3 UR5, UPT, UPT, UR41, 0x30, URZ ;  /* 0x0000003029057890 */ /* 0x000fe4000fffe0ff */
[----:B------:R-:W-:Y:S01]  /*6c90*/  MOV R67, UR4 ;  /* 0x0000000400437c02 */ /* 0x000fe20008000f00 */
[----:B------:R-:W-:Y:S02]  /*6ca0*/  UIADD3.X UR9, UPT, UPT, URZ, UR53, URZ, UP0, !UPT ;  /* 0x00000035ff097290 */ /* 0x000fe400087fe4ff */
[----:B------:R-:W-:Y:S01]  /*6cb0*/  UIADD3 UR4, UPT, UPT, UR48, 0xa00, URZ ;  /* 0x00000a0030047890 */ /* 0x000fe2000fffe0ff */
[----:B------:R-:W-:Y:S01]  /*6cc0*/  R2UR UR40, R67 ;  /* 0x00000000432872ca */ /* 0x000fe200000e0000 */
[----:B------:R-:W-:Y:S01]  /*6cd0*/  UMOV UR6, UR42 ;  /* 0x0000002a00067c82 */ /* 0x000fe20008000000 */
[----:B------:R-:W-:Y:S11]  /*6ce0*/  UMOV UR7, UR36 ;  /* 0x0000002400077c82 */ /* 0x000ff60008000000 */
[----:B------:R2:W-:Y:S01]  /*6cf0*/  UTMASTG.3D [UR40], [UR8] ;  /* 0x00000028080073b5 */ /* 0x0005e20008010000 */
[----:B------:R2:W-:Y:S01]  /*6d00*/  UTMASTG.3D [UR4], [UR8] ;  /* 0x00000004080073b5 */ /* 0x0005e20008010000 */
[----:B------:R0:W-:Y:S01]  /*6d10*/  UTMACMDFLUSH ;  /* 0x00000000000079b7 */ /* 0x0001e20000000000 */
[----:B--2---:R-:W-:Y:S04]  /*6d20*/  DEPBAR.LE SB0, 0x1 ;  /* 0x000080400000791a */ /* 0x004fe80000000000 */
.L_x_118:
[----:B------:R-:W-:Y:S05]  /*6d30*/  BSYNC.RECONVERGENT B0 ;  /* 0x0000000000007941 */ /* 0x000fea0003800200 */
.L_x_117:
[----:B------:R-:W-:Y:S01]  /*6d40*/  BAR.SYNC.DEFER_BLOCKING 0x1, 0x80 ;  /* 0x0042000000007b1d */ /* 0x000fe20000010000 */
[----:B------:R-:W-:Y:S01]  /*6d50*/  ISETP.NE.AND P1, PT, R82, RZ, PT ;  /* 0x000000ff5200720c */ /* 0x000fe20003f25270 */
[----:B------:R-:W-:Y:S01]  /*6d60*/  UIADD3 UR4, UPT, UPT, UR50, -0x1, URZ ;  /* 0xffffffff32047890 */ /* 0x000fe2000fffe0ff */
[----:B------:R-:W-:Y:S03]  /*6d70*/  LEA R3, R38, UR48, 0x3 ;  /* 0x0000003026037c11 */ /* 0x000fe6000f8e18ff */
[----:B------:R-:W-:Y:S08]  /*6d80*/  UISETP.GT.U32.AND UP0, UPT, UR4, -0x3, UPT ;  /* 0xfffffffd0400788c */ /* 0x000ff0000bf04070 */
[----:B------:R-:W-:Y:S01]  /*6d90*/  @P1 SHF.L.U32 R4, R71, 0x1f, RZ ;  /* 0x0000001f47041819 */ /* 0x000fe200000006ff */
[----:B------:R-:W-:Y:S06]  /*6da0*/  BRA.U UP0, `(.L_x_119) ;  /* 0x0000000100247547 */ /* 0x000fec000b800000 */
[----:B------:R-:W-:Y:S01]  /*6db0*/  IMAD.U32 R5, RZ, RZ, UR49 ;  /* 0x00000031ff057e24 */ /* 0x000fe2000f8e00ff */
[----:B------:R-:W-:Y:S01]  /*6dc0*/  MOV R0, UR37 ;  /* 0x0000002500007c02 */ /* 0x000fe20008000f00 */
[----:B------:R-:W-:Y:S03]  /*6dd0*/  UIADD3 UR49, UPT, UPT, UR49, 0x1, URZ ;  /* 0x0000000131317890 */ /* 0x000fe6000fffe0ff */
[----:B------:R-:W-:Y:S01]  /*6de0*/  @P1 LEA R5, R5, UR48, 0x3 ;  /* 0x0000003005051c11 */ /* 0x000fe2000f8e18ff */
[----:B------:R-:W-:Y:S04]  /*6df0*/  UISETP.NE.AND UP0, UPT, UR49, 0x3, UPT ;  /* 0x000000033100788c */ /* 0x000fe8000bf05270 */
[----:B------:R-:W-:Y:S01]  /*6e00*/  @P1 VIADD R5, R5, 0x88 ;  /* 0x0000008805051836 */ /* 0x000fe20000000000 */
[----:B------:R-:W-:Y:S04]  /*6e10*/  USEL UR49, UR49, URZ, UP0 ;  /* 0x000000ff31317287 */ /* 0x000fe80008000000 */
[----:B------:R-:W-:Y:S04]  /*6e20*/  @P1 PRMT R0, R0, 0x654, R5 ;  /* 0x0000065400001816 */ /* 0x000fe80000000005 */
[----:B------:R2:W-:Y:S04]  /*6e30*/  @P1 SYNCS.ARRIVE.TRANS64.RED.A1T0 RZ, [R0+URZ], RZ ;  /* 0x000000ff00ff19a7 */ /* 0x0005e800081004ff */
.L_x_119:
[----:B------:R-:W3:Y:S01]  /*6e40*/  @P1 SYNCS.PHASECHK.TRANS64.TRYWAIT P0, [R3+URZ+0x70], R4 ;  /* 0x00007004030015a7 */ /* 0x000ee200080011ff */
[----:B------:R-:W-:Y:S01]  /*6e50*/  BSSY B1, `(.L_x_120) ;  /* 0x0000012000017945 */ /* 0x000fe20003800000 */
[----:B---3--:R-:W-:Y:S03]  /*6e60*/  @P1 SEL R39, RZ, 0x1, !P0 ;  /* 0x00000001ff271807 */ /* 0x008fe60004000000 */
[----:B------:R-:W-:Y:S05]  /*6e70*/  @!P1 BRA `(.L_x_121) ;  /* 0x00000000003c9947 */ /* 0x000fea0003800000 */
[----:B------:R-:W-:Y:S01]  /*6e80*/  ISETP.NE.AND P1, PT, R84, RZ, PT ;  /* 0x000000ff5400720c */ /* 0x000fe20003f25270 */
[----:B------:R-:W-:Y:S01]  /*6e90*/  BSSY B0, `(.L_x_122) ;  /* 0x0000009000007945 */ /* 0x000fe20003800000 */
[----:B------:R-:W-:Y:S11]  /*6ea0*/  ISETP.NE.AND P0, PT, R39, RZ, PT ;  /* 0x000000ff2700720c */ /* 0x000ff60003f05270 */
[----:B------:R-:W-:Y:S05]  /*6eb0*/  @P1 IMAD R5, R38, 0x1000, R81 ;  /* 0x0000100026051824 */ /* 0x000fea00078e0251 */
[----:B------:R-:W-:Y:S05]  /*6ec0*/  @P1 IADD3 R4, PT, PT, R5, UR48, RZ ;  /* 0x0000003005041c10 */ /* 0x000fea000fffe0ff */
[----:B------:R-:W-:Y:S01]  /*6ed0*/  @P1 IMAD.IADD R4, R85, 0x1, R4 ;  /* 0x0000000155041824 */ /* 0x000fe200078e0204 */
[----:B------:R-:W-:Y:S06]  /*6ee0*/  @P0 BRA `(.L_x_123) ;  /* 0x00000000000c0947 */ /* 0x000fec0003800000 */
[----:B--2---:R-:W-:Y:S04]  /*6ef0*/  SHF.L.U32 R0, R71, 0x1f, RZ ;  /* 0x0000001f47007819 */ /* 0x004fe800000006ff */
[----:B------:R-:W2:Y:S02]  /*6f00*/  SYNCS.PHASECHK.TRANS64.TRYWAIT P0, [R3+URZ+0x70], R0 ;  /* 0x00007000030075a7 */ /* 0x000ea400080011ff */
[----:B--2---:R-:W-:Y:S05]  /*6f10*/  @!P0 BRA `(.L_x_124) ;  /* 0x0000002000008947 */ /* 0x004fea0003800000 */
.L_x_123:
[----:B------:R-:W-:Y:S05]  /*6f20*/  BSYNC B0 ;  /* 0x0000000000007941 */ /* 0x000fea0003800000 */
.L_x_122:
[----:B------:R-:W-:Y:S02]  /*6f30*/  ISETP.NE.AND P0, PT, R84, RZ, PT ;  /* 0x000000ff5400720c */ /* 0x000fe40003f05270 */
[----:B------:R-:W-:Y:S11]  /*6f40*/  IADD3 R38, PT, PT, R38, 0x1, RZ ;  /* 0x0000000126267810 */ /* 0x000ff60007ffe0ff */
[----:B------:R3:W4:Y:S04]  /*6f50*/  @P0 LDS.128 R40, [R5+UR48+0x200] ;  /* 0x0002003005280984 */ /* 0x0007280008000c00 */
[----:B------:R3:W1:Y:S02]  /*6f60*/  @P0 LDS.128 R48, [R4+0x200] ;  /* 0x0002000004300984 */ /* 0x0006640000000c00 */
.L_x_121:
[----:B------:R-:W-:Y:S05]  /*6f70*/  BSYNC B1 ;  /* 0x0000000000017941 */ /* 0x000fea0003800000 */
.L_x_120:
[----:B--2---:R-:W-:Y:S05]  /*6f80*/  VIADD R3, R32, 0x10 ;  /* 0x0000001020037836 */ /* 0x004fea0000000000 */
[----:B------:R-:W-:Y:S04]  /*6f90*/  SHF.R.U32.HI R3, RZ, 0x15, R3 ;  /* 0x00000015ff037819 */ /* 0x000fe80000011603 */
[----:B------:R-:W-:Y:S11]  /*6fa0*/  LOP3.LUT P0, RZ, R3, 0x3, R66, 0x48, !PT ;  /* 0x0000000303ff7812 */ /* 0x000ff60007804842 */
[----:B------:R-:W-:Y:S02]  /*6fb0*/  @!UPT UIADD3 URZ, UPT, UPT, URZ, URZ, URZ ;  /* 0x000000fffffff290 */ /* 0x000fe4000fffe0ff */
[----:B------:R-:W-:Y:S05]  /*6fc0*/  @!P0 BRA `(.L_x_125) ;  /* 0x0000000000408947 */ /* 0x000fea0003800000 */
[----:B------:R-:W3:Y:S01]  /*6fd0*/  LDCU.64 UR8, c[0x4][0x70] ;  /* 0x01000e00ff0877ac */ /* 0x000ee20008000a00 */
[----:B------:R-:W-:Y:S01]  /*6fe0*/  MOV R15, 0x0 ;  /* 0x00000000000f7802 */ /* 0x000fe20000000f00 */
[----:B------:R-:W-:Y:S02]  /*6ff0*/  HFMA2 R12, -RZ, RZ, 0, 5.9604644775390625e-08 ;  /* 0x00000001ff0c7431 */ /* 0x000fe400000001ff */
[----:B------:R-:W-:Y:S02]  /*7000*/  IMAD.MOV.U32 R8, RZ, RZ, 0x192 ;  /* 0x00000192ff087424 */ /* 0x000fe400078e00ff */
[----:B------:R-:W-:Y:S01]  /*7010*/  IMAD.MOV.U32 R13, RZ, RZ, RZ ;  /* 0x000000ffff0d7224 */ /* 0x000fe200078e00ff */
[----:B------:R-:W2:Y:S01]  /*7020*/  LDCU.64 UR6, c[0x4][0x78] ;  /* 0x01000f00ff0677ac */ /* 0x000ea20008000a00 */
[----:B------:R-:W1:Y:S01]  /*7030*/  LDC.64 R14, c[0x4][R15] ;  /* 0x010000000f0e7b82 */ /* 0x000e620000000a00 */
[----:B------:R-:W5:Y:S01]  /*7040*/  LDCU.64 UR4, c[0x4][0x10] ;  /* 0x01000200ff0477ac */ /* 0x000f620008000a00 */
[----:B---3--:R-:W-:Y:S01]  /*7050*/  MOV R5, UR9 ;  /* 0x0000000900057c02 */ /* 0x008fe20008000f00 */
[----:B------:R-:W-:Y:S01]  /*7060*/  IMAD.U32 R4, RZ, RZ, UR8 ;  /* 0x00000008ff047e24 */ /* 0x000fe2000f8e00ff */
[----:B--2---:R-:W-:Y:S01]  /*7070*/  MOV R7, UR7 ;  /* 0x0000000700077c02 */ /* 0x004fe20008000f00 */
[----:B------:R-:W-:Y:S01]  /*7080*/  IMAD.U32 R6, RZ, RZ, UR6 ;  /* 0x00000006ff067e24 */ /* 0x000fe2000f8e00ff */
[----:B-----5:R-:W-:Y:S01]  /*7090*/  MOV R11, UR5 ;  /* 0x00000005000b7c02 */ /* 0x020fe20008000f00 */
[----:B------:R-:W-:Y:S02]  /*70a0*/  IMAD.U32 R10, RZ, RZ, UR4 ;  /* 0x00000004ff0a7e24 */ /* 0x000fe4000f8e00ff */
[----:B------:R-:W-:Y:S07]  /*70b0*/  LEPC R20, `(.L_x_125) ;  /* 0x000000001014794e */ /* 0x000fee0000000000 */
[----:B-1--4-:R-:W-:Y:S05]  /*70c0*/  CALL.ABS.NOINC R14 ;  /* 0x000000000e007343 */ /* 0x012fea0003c00000 */
.L_x_125:
[----:B----4-:R-:W-:Y:S01]  /*70d0*/  SHF.L.U32 R20, R40, 0x10, RZ ;  /* 0x0000001028147819 */ /* 0x010fe200000006ff */
[----:B------:R-:W-:Y:S05]  /*70e0*/  WARPSYNC.ALL ;  /* 0x0000000000007948 */ /* 0x000fea0003800000 */
[----:B------:R-:W-:Y:S01]  /*70f0*/  R2UR UR4, R32 ;  /* 0x00000000200472ca */ /* 0x000fe200000e0000 */
[----:B------:R-:W-:Y:S01]  /*7100*/  BSSY.RECONVERGENT B0, `(.L_x_126) ;  /* 0x0000052000007945 */ /* 0x000fe20003800200 */
[----:B------:R-:W-:Y:S02]  /*7110*/  LOP3.LUT R34, R40, 0xffff0000, RZ, 0xc0, !PT ;  /* 0xffff000028227812 */ /* 0x000fe400078ec0ff */
[----:B------:R-:W-:Y:S02]  /*7120*/  LOP3.LUT R36, R41, 0xffff0000, RZ, 0xc0, !PT ;  /* 0xffff000029247812 */ /* 0x000fe400078ec0ff */
[----:B------:R-:W-:Y:S02]  /*7130*/  SHF.L.U32 R21, R42, 0x10, RZ ;  /* 0x000000102a157819 */ /* 0x000fe400000006ff */
[----:B------:R-:W-:Y:S02]  /*7140*/  SHF.L.U32 R37, R43, 0x10, RZ ;  /* 0x000000102b257819 */ /* 0x000fe400000006ff */
[----:B------:R-:W-:Y:S03]  /*7150*/  ISETP.NE.AND P0, PT, R72, RZ, PT ;  /* 0x000000ff4800720c */ /* 0x000fe60003f05270 */
[----:B---3--:R-:W2:Y:S02]  /*7160*/  LDTM.x16 R4, tmem[UR4+0x10] ;  /* 0x00001004000479ee */ /* 0x008ea40008240000 */
[C---:B--2---:R-:W-:Y:S01]  /*7170*/  FMUL R0, R30.reuse, R4 ;  /* 0x000000041e007220 */ /* 0x044fe20000400000 */
[C---:B------:R-:W-:Y:S01]  /*7180*/  FMUL R3, R30.reuse, R5 ;  /* 0x000000051e037220 */ /* 0x040fe20000400000 */
        /* <DEDUP_REMOVED lines=11> */
[----:B-1----:R-:W-:Y:S01]  /*7240*/  F2FP.BF16.F32.PACK_AB R44, R3, R0 ;  /* 0x00000000032c723e */ /* 0x002fe200000010ff */
[----:B------:R-:W-:Y:S01]  /*7250*/  FFMA R7, R35, R36, R7 ;  /* 0x0000002423077223 */ /* 0x000fe20000000007 */
[----:B------:R-:W-:Y:S01]  /*7260*/  LOP3.LUT R36, R51, 0xffff0000, RZ, 0xc0, !PT ;  /* 0xffff000033247812 */ /* 0x000fe200078ec0ff */
[----:B------:R-:W-:Y:S01]  /*7270*/  FMUL R11, R30, R11 ;  /* 0x0000000b1e0b7220 */ /* 0x000fe20000400000 */
[C---:B------:R-:W-:Y:S01]  /*7280*/  FFMA R4, R35.reuse, R21, R4 ;  /* 0x0000001523047223 */ /* 0x040fe20000000004 */
[C---:B------:R-:W-:Y:S01]  /*7290*/  FFMA R5, R35.reuse, R20, R5 ;  /* 0x0000001423057223 */ /* 0x040fe20000000005 */
[C---:B------:R-:W-:Y:S01]  /*72a0*/  FFMA R10, R35.reuse, R37, R10 ;  /* 0x00000025230a7223 */ /* 0x040fe2000000000a */
[----:B------:R-:W-:Y:S01]  /*72b0*/  FFMA R11, R35, R34, R11 ;  /* 0x00000022230b7223 */ /* 0x000fe2000000000b */
[----:B------:R-:W-:Y:S01]  /*72c0*/  SHF.L.U32 R20, R48, 0x10, RZ ;  /* 0x0000001030147819 */ /* 0x000fe200000006ff */
[----:B------:R-:W-:Y:S01]  /*72d0*/  FMUL R8, R30, R12 ;  /* 0x0000000c1e087220 */ /* 0x000fe20000400000 */
[----:B------:R-:W-:Y:S01]  /*72e0*/  LOP3.LUT R34, R48, 0xffff0000, RZ, 0xc0, !PT ;  /* 0xffff000030227812 */ /* 0x000fe200078ec0ff */
[C---:B------:R-:W-:Y:S01]  /*72f0*/  FMUL R9, R30.reuse, R13 ;  /* 0x0000000d1e097220 */ /* 0x040fe20000400000 */
[----:B------:R-:W-:Y:S01]  /*7300*/  SHF.L.U32 R21, R49, 0x10, RZ ;  /* 0x0000001031157819 */ /* 0x000fe200000006ff */
[C---:B------:R-:W-:Y:S01]  /*7310*/  FMUL R14, R30.reuse, R14 ;  /* 0x0000000e1e0e7220 */ /* 0x040fe20000400000 */
[C---:B------:R-:W-:Y:S01]  /*7320*/  FFMA R8, R35.reuse, R20, R8 ;  /* 0x0000001423087223 */ /* 0x040fe20000000008 */
[----:B------:R-:W-:Y:S01]  /*7330*/  FFMA R9, R35, R34, R9 ;  /* 0x0000002223097223 */ /* 0x000fe20000000009 */
[----:B------:R-:W-:Y:S01]  /*7340*/  LOP3.LUT R20, R49, 0xffff0000, RZ, 0xc0, !PT ;  /* 0xffff000031147812 */ /* 0x000fe200078ec0ff */
[----:B------:R-:W-:Y:S01]  /*7350*/  FFMA R14, R35, R21, R14 ;  /* 0x00000015230e7223 */ /* 0x000fe2000000000e */
[----:B------:R-:W-:Y:S01]  /*7360*/  FMUL R15, R30, R15 ;  /* 0x0000000f1e0f7220 */ /* 0x000fe20000400000 */
[----:B------:R-:W-:Y:S01]  /*7370*/  SHF.L.U32 R21, R50, 0x10, RZ ;  /* 0x0000001032157819 */ /* 0x000fe200000006ff */
[----:B------:R-:W-:Y:S01]  /*7380*/  FMUL R12, R30, R16 ;  /* 0x000000101e0c7220 */ /* 0x000fe20000400000 */
[----:B------:R-:W-:Y:S01]  /*7390*/  LOP3.LUT R34, R50, 0xffff0000, RZ, 0xc0, !PT ;  /* 0xffff000032227812 */ /* 0x000fe200078ec0ff */
[C---:B------:R-:W-:Y:S01]  /*73a0*/  FMUL R13, R30.reuse, R17 ;  /* 0x000000111e0d7220 */ /* 0x040fe20000400000 */
[----:B------:R-:W-:Y:S01]  /*73b0*/  SHF.L.U32 R37, R51, 0x10, RZ ;  /* 0x0000001033257819 */ /* 0x000fe200000006ff */
[C---:B------:R-:W-:Y:S01]  /*73c0*/  FMUL R18, R30.reuse, R18 ;  /* 0x000000121e127220 */ /* 0x040fe20000400000 */
[----:B------:R-:W-:Y:S01]  /*73d0*/  FFMA R15, R35, R20, R15 ;  /* 0x00000014230f7223 */ /* 0x000fe2000000000f */
        /* <DEDUP_REMOVED lines=22> */
[----:B------:R-:W-:Y:S02]  /*7540*/  UIADD3 UR12, UP0, UPT, UR52, 0x680, URZ ;  /* 0x00000680340c7890 */ /* 0x000fe4000ff1e0ff */
[----:B------:R-:W-:Y:S02]  /*7550*/  UIADD3 UR9, UPT, UPT, UR41, 0x10, URZ ;  /* 0x0000001029097890 */ /* 0x000fe4000fffe0ff */
[----:B------:R-:W-:Y:S02]  /*7560*/  UIADD3 UR8, UPT, UPT, UR48, 0x1200, URZ ;  /* 0x0000120030087890 */ /* 0x000fe4000fffe0ff */
[----:B------:R-:W-:Y:S01]  /*7570*/  UIADD3.X UR13, UPT, UPT, URZ, UR53, URZ, UP0, !UPT ;  /* 0x00000035ff0d7290 */ /* 0x000fe200087fe4ff */
[----:B------:R-:W-:Y:S01]  /*7580*/  UMOV UR10, UR42 ;  /* 0x0000002a000a7c82 */ /* 0x000fe20008000000 */
[----:B------:R-:W-:Y:S01]  /*7590*/  UMOV UR11, UR36 ;  /* 0x00000024000b7c82 */ /* 0x000fe20008000000 */
[----:B------:R-:W-:Y:S02]  /*75a0*/  UIADD3 UR5, UPT, UPT, UR41, 0x40, URZ ;  /* 0x0000004029057890 */ /* 0x000fe4000fffe0ff */
[----:B------:R-:W-:Y:S01]  /*75b0*/  UIADD3 UR4, UPT, UPT, UR48, 0x1a00, URZ ;  /* 0x00001a0030047890 */ /* 0x000fe2000fffe0ff */
[----:B------:R-:W-:Y:S03]  /*75c0*/  UMOV UR6, UR42 ;  /* 0x0000002a00067c82 */ /* 0x000fe60008000000 */
[----:B------:R2:W-:Y:S01]  /*75d0*/  UTMASTG.3D [UR8], [UR12] ;  /* 0x000000080c0073b5 */ /* 0x0005e20008010000 */
[----:B------:R-:W-:Y:S04]  /*75e0*/  UMOV UR7, UR36 ;  /* 0x0000002400077c82 */ /* 0x000fe80008000000 */
[----:B------:R2:W-:Y:S01]  /*75f0*/  UTMASTG.3D [UR4], [UR12] ;  /* 0x000000040c0073b5 */ /* 0x0005e20008010000 */
[----:B------:R0:W-:Y:S01]  /*7600*/  UTMACMDFLUSH ;  /* 0x00000000000079b7 */ /* 0x0001e20000000000 */
[----:B--2---:R-:W-:Y:S04]  /*7610*/  DEPBAR.LE SB0, 0x1 ;  /* 0x000080400000791a */ /* 0x004fe80000000000 */
.L_x_127:
[----:B------:R-:W-:Y:S05]  /*7620*/  BSYNC.RECONVERGENT B0 ;  /* 0x0000000000007941 */ /* 0x000fea0003800200 */
.L_x_126:
[----:B------:R-:W-:Y:S01]  /*7630*/  BAR.SYNC.DEFER_BLOCKING 0x1, 0x80 ;  /* 0x0042000000007b1d */ /* 0x000fe20000010000 */
[----:B------:R-:W-:Y:S01]  /*7640*/  ISETP.NE.AND P1, PT, R82, RZ, PT ;  /* 0x000000ff5200720c */ /* 0x000fe20003f25270 */
[----:B------:R-:W-:Y:S01]  /*7650*/  UISETP.GT.U32.AND UP0, UPT, UR50, -0x3, UPT ;  /* 0xfffffffd3200788c */ /* 0x000fe2000bf04070 */
[----:B------:R-:W-:Y:S11]  /*7660*/  LEA R4, R38, UR48, 0x3 ;  /* 0x0000003026047c11 */ /* 0x000ff6000f8e18ff */
        /* <DEDUP_REMOVED lines=11> */
.L_x_128:
        /* <DEDUP_REMOVED lines=8> */
[----:B--2---:R-:W-:Y:S05]  /*77a0*/  @P1 IADD3 R0, PT, PT, R38, UR48, RZ ;  /* 0x0000003026001c10 */ /* 0x004fea000fffe0ff */
[----:B------:R-:W-:Y:S01]  /*77b0*/  @P1 IMAD.IADD R85, R85, 0x1, R0 ;  /* 0x0000000155551824 */ /* 0x000fe200078e0200 */
[----:B------:R-:W-:Y:S06]  /*77c0*/  @P0 BRA `(.L_x_132) ;  /* 0x00000000000c0947 */ /* 0x000fec0003800000 */
[----:B------:R-:W-:Y:S04]  /*77d0*/  SHF.L.U32 R3, R71, 0x1f, RZ ;  /* 0x0000001f47037819 */ /* 0x000fe800000006ff */
[----:B------:R-:W2:Y:S02]  /*77e0*/  SYNCS.PHASECHK.TRANS64.TRYWAIT P0, [R4+URZ+0x70], R3 ;  /* 0x00007003040075a7 */ /* 0x000ea400080011ff */
[----:B--2---:R-:W-:Y:S05]  /*77f0*/  @!P0 BRA `(.L_x_133) ;  /* 0x0000001400dc8947 */ /* 0x004fea0003800000 */
.L_x_132:
[----:B------:R-:W-:Y:S05]  /*7800*/  BSYNC B0 ;  /* 0x0000000000007941 */ /* 0x000fea0003800000 */
.L_x_131:
[----:B------:R-:W-:Y:S11]  /*7810*/  ISETP.NE.AND P0, PT, R84, RZ, PT ;  /* 0x000000ff5400720c */ /* 0x000ff60003f05270 */
[----:B------:R-:W-:Y:S02]  /*7820*/  @!UPT UIADD3 URZ, UPT, UPT, URZ, URZ, URZ ;  /* 0x000000fffffff290 */ /* 0x000fe4000fffe0ff */
[----:B------:R3:W4:Y:S04]  /*7830*/  @P0 LDS.128 R40, [R38+UR48+0x200] ;  /* 0x0002003026280984 */ /* 0x0007280008000c00 */
[----:B------:R3:W1:Y:S02]  /*7840*/  @P0 LDS.128 R48, [R85+0x200] ;  /* 0x0002000055300984 */ /* 0x0006640000000c00 */
.L_x_130:
[----:B------:R-:W-:Y:S05]  /*7850*/  BSYNC B1 ;  /* 0x0000000000017941 */ /* 0x000fea0003800000 */
.L_x_129:
[----:B--2---:R-:W-:Y:S05]  /*7860*/  VIADD R3, R32, 0x20 ;  /* 0x0000002020037836 */ /* 0x004fea0000000000 */
[----:B------:R-:W-:Y:S04]  /*7870*/  SHF.R.U32.HI R3, RZ, 0x15, R3 ;  /* 0x00000015ff037819 */ /* 0x000fe80000011603 */
[----:B------:R-:W-:Y:S11]  /*7880*/  LOP3.LUT P0, RZ, R3, 0x3, R66, 0x48, !PT ;  /* 0x0000000303ff7812 */ /* 0x000ff60007804842 */
[----:B------:R-:W-:Y:S02]  /*7890*/  @!UPT UIADD3 URZ, UPT, UPT, URZ, URZ, URZ ;  /* 0x000000fffffff290 */ /* 0x000fe4000fffe0ff */
[----:B------:R-:W-:Y:S05]  /*78a0*/  @!P0 BRA `(.L_x_134) ;  /* 0x0000000000408947 */ /* 0x000fea0003800000 */
[----:B------:R-:W2:Y:S01]  /*78b0*/  LDCU.64 UR8, c[0x4][0x70] ;  /* 0x01000e00ff0877ac */ /* 0x000ea20008000a00 */
[----:B------:R-:W-:Y:S01]  /*78c0*/  MOV R15, 0x0 ;  /* 0x00000000000f7802 */ /* 0x000fe20000000f00 */
[----:B------:R-:W-:Y:S02]  /*78d0*/  HFMA2 R12, -RZ, RZ, 0, 5.9604644775390625e-08 ;  /* 0x00000001ff0c7431 */ /* 0x000fe400000001ff */
[----:B------:R-:W-:Y:S02]  /*78e0*/  IMAD.MOV.U32 R8, RZ, RZ, 0x192 ;  /* 0x00000192ff087424 */ /* 0x000fe400078e00ff */
[----:B------:R-:W-:Y:S01]  /*78f0*/  IMAD.MOV.U32 R13, RZ, RZ, RZ ;  /* 0x000000ffff0d7224 */ /* 0x000fe200078e00ff */
[----:B------:R-:W5:Y:S01]  /*7900*/  LDCU.64 UR6, c[0x4][0x78] ;  /* 0x01000f00ff0677ac */ /* 0x000f620008000a00 */
[----:B------:R-:W1:Y:S01]  /*7910*/  LDC.64 R14, c[0x4][R15] ;  /* 0x010000000f0e7b82 */ /* 0x000e620000000a00 */
[----:B------:R-:W3:Y:S01]  /*7920*/  LDCU.64 UR4, c[0x4][0x10] ;  /* 0x01000200ff0477ac */ /* 0x000ee20008000a00 */
[----:B--2---:R-:W-:Y:S01]  /*7930*/  MOV R5, UR9 ;  /* 0x0000000900057c02 */ /* 0x004fe20008000f00 */
[----:B------:R-:W-:Y:S01]  /*7940*/  IMAD.U32 R4, RZ, RZ, UR8 ;  /* 0x00000008ff047e24 */ /* 0x000fe2000f8e00ff */
[----:B-----5:R-:W-:Y:S01]  /*7950*/  MOV R7, UR7 ;  /* 0x0000000700077c02 */ /* 0x020fe20008000f00 */
[----:B------:R-:W-:Y:S01]  /*7960*/  IMAD.U32 R6, RZ, RZ, UR6 ;  /* 0x00000006ff067e24 */ /* 0x000fe2000f8e00ff */
[----:B---3--:R-:W-:Y:S01]  /*7970*/  MOV R11, UR5 ;  /* 0x00000005000b7c02 */ /* 0x008fe20008000f00 */
[----:B------:R-:W-:Y:S02]  /*7980*/  IMAD.U32 R10, RZ, RZ, UR4 ;  /* 0x00000004ff0a7e24 */ /* 0x000fe4000f8e00ff */
[----:B------:R-:W-:Y:S07]  /*7990*/  LEPC R20, `(.L_x_134) ;  /* 0x000000001014794e */ /* 0x000fee0000000000 */
[----:B-1--4-:R-:W-:Y:S05]  /*79a0*/  CALL.ABS.NOINC R14 ;  /* 0x000000000e007343 */ /* 0x012fea0003c00000 */
.L_x_134:
[----:B------:R-:W-:Y:S01]  /*79b0*/  ISETP.NE.AND P0, PT, R72, RZ, PT ;  /* 0x000000ff4800720c */ /* 0x000fe20003f05270 */
[----:B------:R-:W-:Y:S05]  /*79c0*/  WARPSYNC.ALL ;  /* 0x0000000000007948 */ /* 0x000fea0003800000 */
[----:B------:R-:W-:Y:S01]  /*79d0*/  R2UR UR4, R32 ;  /* 0x00000000200472ca */ /* 0x000fe200000e0000 */
[----:B------:R-:W-:Y:S01]  /*79e0*/  BSSY.RECONVERGENT B0, `(.L_x_135) ;  /* 0x0000056000007945 */ /* 0x000fe20003800200 */
[C---:B----4-:R-:W-:Y:S02]  /*79f0*/  SHF.L.U32 R20, R40.reuse, 0x10, RZ ;  /* 0x0000001028147819 */ /* 0x050fe400000006ff */
[----:B------:R-:W-:Y:S02]  /*7a00*/  LOP3.LUT R34, R40, 0xffff0000, RZ, 0xc0, !PT ;  /* 0xffff000028227812 */ /* 0x000fe400078ec0ff */
[C---:B------:R-:W-:Y:S02]  /*7a10*/  SHF.L.U32 R21, R41.reuse, 0x10, RZ ;  /* 0x0000001029157819 */ /* 0x040fe400000006ff */
[----:B------:R-:W-:Y:S02]  /*7a20*/  LOP3.LUT R36, R41, 0xffff0000, RZ, 0xc0, !PT ;  /* 0xffff000029247812 */ /* 0x000fe400078ec0ff */
[C---:B------:R-:W-:Y:S02]  /*7a30*/  SHF.L.U32 R37, R42.reuse, 0x10, RZ ;  /* 0x000000102a257819 */ /* 0x040fe400000006ff */
[----:B---3--:R-:W-:Y:S01]  /*7a40*/  LOP3.LUT R38, R42, 0xffff0000, RZ, 0xc0, !PT ;  /* 0xffff00002a267812 */ /* 0x008fe200078ec0ff */
[----:B------:R-:W2:Y:S01]  /*7a50*/  LDTM.x16 R4, tmem[UR4+0x20] ;  /* 0x00002004000479ee */ /* 0x000ea20008240000 */
[C---:B------:R-:W-:Y:S01]  /*7a60*/  SHF.L.U32 R39, R43.reuse, 0x10, RZ ;  /* 0x000000102b277819 */ /* 0x040fe200000006ff */
[----:B------:R-:W-:Y:S01]  /*7a70*/  NOP ;  /* 0x0000000000007918 */ /* 0x000fe20000000000 */
[----:B------:R-:W-:Y:S02]  /*7a80*/  LOP3.LUT R40, R43, 0xffff0000, RZ, 0xc0, !PT ;  /* 0xffff00002b287812 */ /* 0x000fe400078ec0ff */
[C---:B-1----:R-:W-:Y:S02]  /*7a90*/  SHF.L.U32 R41, R48.reuse, 0x10, RZ ;  /* 0x0000001030297819 */ /* 0x042fe400000006ff */
[----:B------:R-:W-:Y:S02]  /*7aa0*/  LOP3.LUT R42, R48, 0xffff0000, RZ, 0xc0, !PT ;  /* 0xffff0000302a7812 */ /* 0x000fe400078ec0ff */
[----:B------:R-:W-:Y:S02]  /*7ab0*/  IADD3 R74, PT, PT, R74, 0xf0, RZ ;  /* 0x000000f04a4a7810 */ /* 0x000fe40007ffe0ff */
[C---:B------:R-:W-:Y:S02]  /*7ac0*/  SHF.L.U32 R43, R49.reuse, 0x10, RZ ;  /* 0x00000010312b7819 */ /* 0x040fe400000006ff */
[----:B------:R-:W-:Y:S02]  /*7ad0*/  LOP3.LUT R74, R74, 0xfefffff8, RZ, 0xc0, !PT ;  /* 0xfefffff84a4a7812 */ /* 0x000fe400078ec0ff */
[----:B------:R-:W-:Y:S02]  /*7ae0*/  LOP3.LUT R44, R49, 0xffff0000, RZ, 0xc0, !PT ;  /* 0xffff0000312c7812 */ /* 0x000fe400078ec0ff */
[----:B--2---:R1:W-:Y:S01]  /*7af0*/  SYNCS.ARRIVE.TRANS64.RED.A1T0 RZ, [R74+URZ], RZ ;  /* 0x000000ff4aff79a7 */ /* 0x0043e200081004ff */
[C---:B------:R-:W-:Y:S02]  /*7b00*/  SHF.L.U32 R45, R50.reuse, 0x10, RZ ;  /* 0x00000010322d7819 */ /* 0x040fe400000006ff */
[----:B------:R-:W-:Y:S02]  /*7b10*/  LOP3.LUT R46, R50, 0xffff0000, RZ, 0xc0, !PT ;  /* 0xffff0000322e7812 */ /* 0x000fe400078ec0ff */
[----:B------:R-:W-:Y:S01]  /*7b20*/  SHF.L.U32 R47, R51, 0x10, RZ ;  /* 0x00000010332f7819 */ /* 0x000fe200000006ff */
[C---:B------:R-:W-:Y:S01]  /*7b30*/  FMUL R4, R30.reuse, R4 ;  /* 0x000000041e047220 */ /* 0x040fe20000400000 */
[C---:B------:R-:W-:Y:S01]  /*7b40*/  FMUL R5, R30.reuse, R5 ;  /* 0x000000051e057220 */ /* 0x040fe20000400000 */
[C---:B------:R-:W-:Y:S01]  /*7b50*/  FMUL R6, R30.reuse, R6 ;  /* 0x000000061e067220 */ /* 0x040fe20000400000 */
[C---:B------:R-:W-:Y:S01]  /*7b60*/  FMUL R7, R30.reuse, R7 ;  /* 0x000000071e077220 */ /* 0x040fe20000400000 */
[C---:B------:R-:W-:Y:S01]  /*7b70*/  FFMA R4, R35.reuse, R20, R4 ;  /* 0x0000001423047223 */ /* 0x040fe20000000004 */
        /* <DEDUP_REMOVED lines=19> */
[----:B------:R-:W-:Y:S01]  /*7cb0*/  FFMA R14, R35, R43, R14 ;  /* 0x0000002b230e7223 */ /* 0x000fe2000000000e */
[----:B------:R-:W-:Y:S01]  /*7cc0*/  LOP3.LUT R48, R51, 0xffff0000, RZ, 0xc0, !PT ;  /* 0xffff000033307812 */ /* 0x000fe200078ec0ff */
        /* <DEDUP_REMOVED lines=8> */
[----:B------:R-:W-:Y:S01]  /*7d50*/  FFMA R18, R35, R47, R18 ;  /* 0x0000002f23127223 */ /* 0x000fe20000000012 */
[----:B------:R-:W-:Y:S01]  /*7d60*/  F2FP.BF16.F32.PACK_AB R79, R11, R10 ;  /* 0x0000000a0b4f723e */ /* 0x000fe200000010ff */
[----:B------:R-:W-:Y:S01]  /*7d70*/  FFMA R19, R35, R48, R19 ;  /* 0x0000003023137223 */ /* 0x000fe20000000013 */
[----:B------:R-:W-:Y:S02]  /*7d80*/  F2FP.BF16.F32.PACK_AB R84, R3, R0 ;  /* 0x000000000354723e */ /* 0x000fe400000010ff */
[----:B------:R-:W-:Y:S01]  /*7d90*/  F2FP.BF16.F32.PACK_AB R85, R15, R14 ;  /* 0x0000000e0f55723e */ /* 0x000fe200000010ff */
[----:B------:R1:W-:Y:S01]  /*7da0*/  STS.128 [R81+UR48+0x2200], R76 ;  /* 0x0022004c51007988 */ /* 0x0003e20008000c30 */
        /* <DEDUP_REMOVED lines=25> */
.L_x_136:
[----:B------:R-:W-:Y:S05]  /*7f40*/  BSYNC.RECONVERGENT B0 ;  /* 0x0000000000007941 */ /* 0x000fea0003800200 */
.L_x_135:
[----:B------:R-:W-:Y:S01]  /*7f50*/  BAR.SYNC.DEFER_BLOCKING 0x1, 0x80 ;  /* 0x0042000000007b1d */ /* 0x000fe20000010000 */
[----:B------:R-:W-:Y:S01]  /*7f60*/  UIADD3 UR4, UPT, UPT, UR50, 0x1, URZ ;  /* 0x0000000132047890 */ /* 0x000fe2000fffe0ff */
[----:B------:R-:W-:Y:S03]  /*7f70*/  IADD3 R0, PT, PT, R33, 0x1, RZ ;  /* 0x0000000121007810 */ /* 0x000fe60007ffe0ff */
[----:B------:R-:W-:Y:S09]  /*7f80*/  UISETP.GT.U32.AND UP0, UPT, UR4, -0x3, UPT ;  /* 0xfffffffd0400788c */ /* 0x000ff2000bf04070 */
[----:B------:R-:W-:Y:S05]  /*7f90*/  BRA.U UP0, `(.L_x_137) ;  /* 0x0000000100287547 */ /* 0x000fea000b800000 */
[----:B------:R-:W-:Y:S01]  /*7fa0*/  ISETP.NE.AND P0, PT, R82, RZ, PT ;  /* 0x000000ff5200720c */ /* 0x000fe20003f05270 */
[----:B------:R-:W-:Y:S01]  /*7fb0*/  IMAD.U32 R4, RZ, RZ, UR49 ;  /* 0x00000031ff047e24 */ /* 0x000fe2000f8e00ff */
[----:B------:R-:W-:Y:S01]  /*7fc0*/  UIADD3 UR49, UPT, UPT, UR49, 0x1, URZ ;  /* 0x0000000131317890 */ /* 0x000fe2000fffe0ff */
[----:B------:R-:W-:Y:S03]  /*7fd0*/  IMAD.U32 R3, RZ, RZ, UR37 ;  /* 0x00000025ff037e24 */ /* 0x000fe6000f8e00ff */
[----:B------:R-:W-:Y:S04]  /*7fe0*/  UISETP.NE.AND UP0, UPT, UR49, 0x3, UPT ;  /* 0x000000033100788c */ /* 0x000fe8000bf05270 */
[----:B------:R-:W-:Y:S03]  /*7ff0*/  USEL UR49, UR49, URZ, UP0 ;  /* 0x000000ff31317287 */ /* 0x000fe60008000000 */
[----:B------:R-:W-:Y:S05]  /*8000*/  @P0 LEA R4, R4, UR48, 0x3 ;  /* 0x0000003004040c11 */ /* 0x000fea000f8e18ff */
[----:B------:R-:W-:Y:S05]  /*8010*/  @P0 VIADD R4, R4, 0x88 ;  /* 0x0000008804040836 */ /* 0x000fea0000000000 */
[----:B------:R-:W-:Y:S04]  /*8020*/  @P0 PRMT R3, R3, 0x654, R4 ;  /* 0x0000065403030816 */ /* 0x000fe80000000004 */
[----:B------:R2:W-:Y:S03]  /*8030*/  @P0 SYNCS.ARRIVE.TRANS64.RED.A1T0 RZ, [R3+URZ], RZ ;  /* 0x000000ff03ff09a7 */ /* 0x0005e600081004ff */
.L_x_137:
[----:B------:R-:W-:Y:S01]  /*8040*/  ISETP.NE.AND P2, PT, R73, RZ, PT ;  /* 0x000000ff4900720c */ /* 0x000fe20003f45270 */
[----:B------:R-:W-:Y:S01]  /*8050*/  UIADD3 UR50, UPT, UPT, UR50, 0x3, URZ ;  /* 0x0000000332327890 */ /* 0x000fe2000fffe0ff */
[----:B------:R-:W-:Y:S01]  /*8060*/  ISETP.NE.AND P0, PT, R80, 0x2, PT ;  /* 0x000000025000780c */ /* 0x000fe20003f05270 */
[----:B------:R-:W-:Y:S01]  /*8070*/  IMAD.IADD R20, R29, 0x1, R58 ;  /* 0x000000011d147824 */ /* 0x000fe200078e023a */
[----:B------:R-:W-:Y:S01]  /*8080*/  ISETP.NE.AND P1, PT, R0, 0x4, PT ;  /* 0x000000040000780c */ /* 0x000fe20003f25270 */
[----:B------:R-:W-:Y:S01]  /*8090*/  IMAD.IADD R21, R31, 0x1, R60 ;  /* 0x000000011f157824 */ /* 0x000fe200078e023c */
[----:B------:R-:W-:Y:S02]  /*80a0*/  SEL R4, RZ, 0x1, P0 ;  /* 0x00000001ff047807 */ /* 0x000fe40000000000 */
[----:B--2---:R-:W-:Y:S02]  /*80b0*/  SEL R3, RZ, 0x1, P1 ;  /* 0x00000001ff037807 */ /* 0x004fe40000800000 */
[----:B------:R-:W-:Y:S02]  /*80c0*/  LOP3.LUT R69, R69, R4, RZ, 0x3c, !PT ;  /* 0x0000000445457212 */ /* 0x000fe400078e3cff */
[----:B------:R-:W-:Y:S02]  /*80d0*/  LOP3.LUT R70, R70, R3, RZ, 0x3c, !PT ;  /* 0x0000000346467212 */ /* 0x000fe400078e3cff */
[----:B------:R-:W-:Y:S02]  /*80e0*/  @P2 R2UR UR36, R68 ;  /* 0x00000000442422ca */ /* 0x000fe400000e0000 */
[----:B------:R-:W-:Y:S02]  /*80f0*/  SEL R80, R80, RZ, P0 ;  /* 0x000000ff50507207 */ /* 0x000fe40000000000 */
[----:B------:R-:W-:Y:S01]  /*8100*/  SEL R33, R0, RZ, P1 ;  /* 0x000000ff00217207 */ /* 0x000fe20000800000 */
[----:B------:R-:W-:Y:S10]  /*8110*/  @P2 BRA `(.L_x_138) ;  /* 0xffffffd400f42947 */ /* 0x000ff4000383ffff */
[----:B------:R-:W-:-:S09]  /*8120*/  UISETP.NE.AND UP0, UPT, UR51, URZ, UPT ;  /* 0x000000ff3300728c */ /* 0x000fd2000bf05270 */
[----:B------:R-:W-:Y:S05]  /*8130*/  BRA.U !UP0, `(.L_x_139) ;  /* 0x0000000108487547 */ /* 0x000fea000b800000 */
[----:B------:R-:W2:Y:S02]  /*8140*/  LDCU.64 UR4, c[0x0][0x890] ;  /* 0x00011200ff0477ac */ /* 0x000ea40008000a00 */
[----:B--2---:R-:W-:-:S04]  /*8150*/  UISETP.NE.U32.AND UP0, UPT, UR4, URZ, UPT ;  /* 0x000000ff0400728c */ /* 0x004fc8000bf05070 */
[----:B------:R-:W-:-:S09]  /*8160*/  UISETP.NE.AND.EX UP0, UPT, UR5, URZ, UPT, UP0 ;  /* 0x000000ff0500728c */ /* 0x000fd2000bf05300 */
[----:B------:R-:W-:Y:S05]  /*8170*/  BRA.U UP0, `(.L_x_140) ;  /* 0x00000001000c7547 */ /* 0x000fea000b800000 */
[----:B------:R-:W-:-:S13]  /*8180*/  FSETP.NEU.AND P0, PT, R35, RZ, PT ;  /* 0x000000ff2300720b */ /* 0x000fda0003f0d000 */
[----:B------:R-:W-:Y:S05]  /*8190*/  @!P0 EXIT ;  /* 0x000000000000894d */ /* 0x000fea0003800000 */
[----:B------:R-:W-:Y:S05]  /*81a0*/  BRA `(.L_x_139) ;  /* 0x00000000002c7947 */ /* 0x000fea0003800000 */
.L_x_140:
[----:B------:R-:W-:Y:S01]  /*81b0*/  ISETP.NE.AND P0, PT, R75, RZ, PT ;  /* 0x000000ff4b00720c */ /* 0x000fe20003f05270 */
[----:B------:R-:W-:-:S12]  /*81c0*/  BSSY.RECONVERGENT B0, `(.L_x_139) ;  /* 0x0000009000007945 */ /* 0x000fd80003800200 */
[----:B------:R-:W-:Y:S05]  /*81d0*/  @P0 BRA `(.L_x_141) ;  /* 0x0000000000140947 */ /* 0x000fea0003800000 */
[----:B------:R-:W2:Y:S02]  /*81e0*/  LDCU.64 UR4, c[0x0][0x888] ;  /* 0x00011100ff0477ac */ /* 0x000ea40008000a00 */
[----:B--2---:R-:W-:-:S04]  /*81f0*/  ISETP.NE.U32.AND P0, PT, RZ, UR4, PT ;  /* 0x00000004ff007c0c */ /* 0x004fc8000bf05070 */
[----:B------:R-:W-:-:S13]  /*8200*/  ISETP.NE.AND.EX P0, PT, RZ, UR5, PT, P0 ;  /* 0x00000005ff007c0c */ /* 0x000fda000bf05300 */
[----:B------:R-:W-:Y:S05]  /*8210*/  @!P0 EXIT ;  /* 0x000000000000894d */ /* 0x000fea0003800000 */
[----:B------:R-:W-:Y:S05]  /*8220*/  BRA `(.L_x_142) ;  /* 0x0000000000087947 */ /* 0x000fea0003800000 */
.L_x_141:
[----:B------:R-:W-:-:S13]  /*8230*/  FSETP.NEU.AND P0, PT, R35, RZ, PT ;  /* 0x000000ff2300720b */ /* 0x000fda0003f0d000 */
[----:B------:R-:W-:Y:S05]  /*8240*/  @!P0 EXIT ;  /* 0x000000000000894d */ /* 0x000fea0003800000 */
.L_x_142:
[----:B------:R-:W-:Y:S05]  /*8250*/  BSYNC.RECONVERGENT B0 ;  /* 0x0000000000007941 */ /* 0x000fea0003800200 */
.L_x_139:
[----:B------:R-:W-:Y:S01]  /*8260*/  ULEA UR4, UR49, UR48, 0x3 ;  /* 0x0000003031047291 */ /* 0x000fe2000f8e18ff */
[----:B------:R-:W-:-:S04]  /*8270*/  DEPBAR.LE SB0, 0x0 ;  /* 0x000080000000791a */ /* 0x000fc80000000000 */
[----:B------:R-:W-:-:S04]  /*8280*/  UIADD3 UR4, UPT, UPT, UR4, 0x88, URZ ;  /* 0x0000008804047890 */ /* 0x000fc8000fffe0ff */
[----:B------:R-:W-:-:S09]  /*8290*/  UPRMT UR4, UR37, 0x654, UR4 ;  /* 0x0000065425047896 */ /* 0x000fd20008000004 */
[----:B------:R-:W-:Y:S01]  /*82a0*/  SYNCS.ARRIVE.TRANS64.RED.A1T0 RZ, [UR4], RZ ;  /* 0x000000ffffff79a7 */ /* 0x000fe20008100404 */
[----:B------:R-:W-:Y:S05]  /*82b0*/  EXIT ;  /* 0x000000000000794d */ /* 0x000fea0003800000 */
.L_x_24:
[----:B--2---:R2:W4:Y:S02]  /*82c0*/  SYNCS.PHASECHK.TRANS64.TRYWAIT P0, [R3+URZ+0x120], R2 ;  /* 0x00012002030075a7 */ /* 0x00452400080011ff */
[----:B----4-:R-:W-:Y:S05]  /*82d0*/  @!P0 NANOSLEEP.SYNCS 0x989680 ;  /* 0x009896800000895d */ /* 0x010fea0003900000 */
[----:B------:R-:W4:Y:S02]  /*82e0*/  @!P0 SYNCS.PHASECHK.TRANS64 P0, [R3+URZ+0x120], R2 ;  /* 0x00012002030085a7 */ /* 0x000f2400080010ff */
[----:B----4-:R-:W-:Y:S05]  /*82f0*/  @!P0 BRA `(.L_x_24) ;  /* 0xfffffffc00f08947 */ /* 0x010fea000383ffff */
[----:B------:R-:W-:Y:S05]  /*8300*/  BRA `(.L_x_143) ;  /* 0xffffff9400507947 */ /* 0x000fea000383ffff */
.L_x_27:
[----:B-1----:R-:W-:Y:S07]  /*8310*/  MOV R2, UR33 ;  /* 0x0000002100027c02 */ /* 0x002fee0008000f00 */
.L_x_144:
[----:B-1----:R1:W2:Y:S02]  /*8320*/  SYNCS.PHASECHK.TRANS64.TRYWAIT P0, [R2+URZ+0x38], R5 ;  /* 0x00003805020075a7 */ /* 0x0022a400080011ff */
[----:B--2---:R-:W-:Y:S05]  /*8330*/  @!P0 NANOSLEEP.SYNCS 0x989680 ;  /* 0x009896800000895d */ /* 0x004fea0003900000 */
[----:B------:R-:W2:Y:S02]  /*8340*/  @!P0 SYNCS.PHASECHK.TRANS64 P0, [R2+URZ+0x38], R5 ;  /* 0x00003805020085a7 */ /* 0x000ea400080010ff */
[----:B--2---:R-:W-:Y:S05]  /*8350*/  @!P0 BRA `(.L_x_144) ;  /* 0xfffffffc00f08947 */ /* 0x004fea000383ffff */
[----:B------:R-:W-:Y:S05]  /*8360*/  BRA `(.L_x_26) ;  /* 0xffffff9400b87947 */ /* 0x000fea000383ffff */
.L_x_34:
[----:B-1----:R-:W-:Y:S07]  /*8370*/  MOV R2, UR33 ;  /* 0x0000002100027c02 */ /* 0x002fee0008000f00 */
.L_x_145:
[----:B-1----:R1:W2:Y:S02]  /*8380*/  SYNCS.PHASECHK.TRANS64.TRYWAIT P0, [R2+URZ+0x38], R5 ;  /* 0x00003805020075a7 */ /* 0x0022a400080011ff */
[----:B--2---:R-:W-:Y:S05]  /*8390*/  @!P0 NANOSLEEP.SYNCS 0x989680 ;  /* 0x009896800000895d */ /* 0x004fea0003900000 */
[----:B------:R-:W2:Y:S02]  /*83a0*/  @!P0 SYNCS.PHASECHK.TRANS64 P0, [R2+URZ+0x38], R5 ;  /* 0x00003805020085a7 */ /* 0x000ea400080010ff */
[----:B--2---:R-:W-:Y:S05]  /*83b0*/  @!P0 BRA `(.L_x_145) ;  /* 0xfffffffc00f08947 */ /* 0x004fea000383ffff */
[----:B------:R-:W-:Y:S05]  /*83c0*/  BRA `(.L_x_33) ;  /* 0xffffff9800a47947 */ /* 0x000fea000383ffff */
.L_x_39:
[----:B-1----:R1:W2:Y:S02]  /*83d0*/  SYNCS.PHASECHK.TRANS64.TRYWAIT P0, [R2+URZ+0xb0], R3 ;  /* 0x0000b003020075a7 */ /* 0x0022a400080011ff */
[----:B--2---:R-:W-:Y:S05]  /*83e0*/  @!P0 NANOSLEEP.SYNCS 0x989680 ;  /* 0x009896800000895d */ /* 0x004fea0003900000 */
[----:B------:R-:W2:Y:S02]  /*83f0*/  @!P0 SYNCS.PHASECHK.TRANS64 P0, [R2+URZ+0xb0], R3 ;  /* 0x0000b003020085a7 */ /* 0x000ea400080010ff */
[----:B--2---:R-:W-:Y:S05]  /*8400*/  @!P0 BRA `(.L_x_39) ;  /* 0xfffffffc00f08947 */ /* 0x004fea000383ffff */
[----:B------:R-:W-:Y:S05]  /*8410*/  BRA `(.L_x_146) ;  /* 0xffffff9c00707947 */ /* 0x000fea000383ffff */
.L_x_43:
[----:B---3--:R-:W-:-:S07]  /*8420*/  MOV R0, UR5 ;  /* 0x0000000500007c02 */ /* 0x008fce0008000f00 */
.L_x_147:
[----:B-1----:R1:W2:Y:S02]  /*8430*/  SYNCS.PHASECHK.TRANS64.TRYWAIT P0, [R0+URZ], R3 ;  /* 0x00000003000075a7 */ /* 0x0022a400080011ff */
[----:B--2---:R-:W-:Y:S05]  /*8440*/  @!P0 NANOSLEEP.SYNCS 0x989680 ;  /* 0x009896800000895d */ /* 0x004fea0003900000 */
[----:B------:R-:W2:Y:S02]  /*8450*/  @!P0 SYNCS.PHASECHK.TRANS64 P0, [R0+URZ], R3 ;  /* 0x00000003000085a7 */ /* 0x000ea400080010ff */
[----:B--2---:R-:W-:Y:S05]  /*8460*/  @!P0 BRA `(.L_x_147) ;  /* 0xfffffffc00f08947 */ /* 0x004fea000383ffff */
[----:B------:R-:W-:Y:S05]  /*8470*/  BRA `(.L_x_148) ;  /* 0xffffffa000e07947 */ /* 0x000fea000383ffff */
.L_x_44:
[----:B---3--:R-:W-:-:S07]  /*8480*/  MOV R0, UR5 ;  /* 0x0000000500007c02 */ /* 0x008fce0008000f00 */
.L_x_149:
[----:B-1----:R1:W2:Y:S02]  /*8490*/  SYNCS.PHASECHK.TRANS64.TRYWAIT P0, [R0+URZ], R3 ;  /* 0x00000003000075a7 */ /* 0x0022a400080011ff */
[----:B--2---:R-:W-:Y:S05]  /*84a0*/  @!P0 NANOSLEEP.SYNCS 0x989680 ;  /* 0x009896800000895d */ /* 0x004fea0003900000 */
[----:B------:R-:W2:Y:S02]  /*84b0*/  @!P0 SYNCS.PHASECHK.TRANS64 P0, [R0+URZ], R3 ;  /* 0x00000003000085a7 */ /* 0x000ea400080010ff */
[----:B--2---:R-:W-:Y:S05]  /*84c0*/  @!P0 BRA `(.L_x_149) ;  /* 0xfffffffc00f08947 */ /* 0x004fea000383ffff */
[----:B------:R-:W-:Y:S05]  /*84d0*/  BRA `(.L_x_150) ;  /* 0xffffffa000ec7947 */ /* 0x000fea000383ffff */
.L_x_45:
[----:B---3--:R-:W-:-:S07]  /*84e0*/  MOV R0, UR5 ;  /* 0x0000000500007c02 */ /* 0x008fce0008000f00 */
.L_x_151:
[----:B-1----:R1:W2:Y:S02]  /*84f0*/  SYNCS.PHASECHK.TRANS64.TRYWAIT P0, [R0+URZ], R3 ;  /* 0x00000003000075a7 */ /* 0x0022a400080011ff */
[----:B--2---:R-:W-:Y:S05]  /*8500*/  @!P0 NANOSLEEP.SYNCS 0x989680 ;  /* 0x009896800000895d */ /* 0x004fea0003900000 */
[----:B------:R-:W2:Y:S02]  /*8510*/  @!P0 SYNCS.PHASECHK.TRANS64 P0, [R0+URZ], R3 ;  /* 0x00000003000085a7 */ /* 0x000ea400080010ff */
[----:B--2---:R-:W-:Y:S05]  /*8520*/  @!P0 BRA `(.L_x_151) ;  /* 0xfffffffc00f08947 */ /* 0x004fea000383ffff */
[----:B------:R-:W-:Y:S05]  /*8530*/  BRA `(.L_x_152) ;  /* 0xffffffa000f87947 */ /* 0x000fea000383ffff */
.L_x_46:
[----:B---3--:R-:W-:-:S07]  /*8540*/  MOV R0, UR5 ;  /* 0x0000000500007c02 */ /* 0x008fce0008000f00 */
.L_x_153:
[----:B-1----:R1:W2:Y:S02]  /*8550*/  SYNCS.PHASECHK.TRANS64.TRYWAIT P0, [R0+URZ], R3 ;  /* 0x00000003000075a7 */ /* 0x0022a400080011ff */
[----:B--2---:R-:W-:Y:S05]  /*8560*/  @!P0 NANOSLEEP.SYNCS 0x989680 ;  /* 0x009896800000895d */ /* 0x004fea0003900000 */
[----:B------:R-:W2:Y:S02]  /*8570*/  @!P0 SYNCS.PHASECHK.TRANS64 P0, [R0+URZ], R3 ;  /* 0x00000003000085a7 */ /* 0x000ea400080010ff */
[----:B--2---:R-:W-:Y:S05]  /*8580*/  @!P0 BRA `(.L_x_153) ;  /* 0xfffffffc00f08947 */ /* 0x004fea000383ffff */
[----:B------:R-:W-:Y:S05]  /*8590*/  BRA `(.L_x_154) ;  /* 0xffffffa400047947 */ /* 0x000fea000383ffff */
.L_x_47:
[----:B---3--:R-:W-:-:S07]  /*85a0*/  MOV R0, UR5 ;  /* 0x0000000500007c02 */ /* 0x008fce0008000f00 */
.L_x_155:
[----:B-1----:R1:W2:Y:S02]  /*85b0*/  SYNCS.PHASECHK.TRANS64.TRYWAIT P0, [R0+URZ], R3 ;  /* 0x00000003000075a7 */ /* 0x0022a400080011ff */
[----:B--2---:R-:W-:Y:S05]  /*85c0*/  @!P0 NANOSLEEP.SYNCS 0x989680 ;  /* 0x009896800000895d */ /* 0x004fea0003900000 */
[----:B------:R-:W2:Y:S02]  /*85d0*/  @!P0 SYNCS.PHASECHK.TRANS64 P0, [R0+URZ], R3 ;  /* 0x00000003000085a7 */ /* 0x000ea400080010ff */
[----:B--2---:R-:W-:Y:S05]  /*85e0*/  @!P0 BRA `(.L_x_155) ;  /* 0xfffffffc00f08947 */ /* 0x004fea000383ffff */
[----:B------:R-:W-:Y:S05]  /*85f0*/  BRA `(.L_x_156) ;  /* 0xffffffa400107947 */ /* 0x000fea000383ffff */
.L_x_48:
[----:B---3--:R-:W-:-:S07]  /*8600*/  MOV R0, UR5 ;  /* 0x0000000500007c02 */ /* 0x008fce0008000f00 */
.L_x_157:
[----:B-1----:R1:W2:Y:S02]  /*8610*/  SYNCS.PHASECHK.TRANS64.TRYWAIT P0, [R0+URZ], R3 ;  /* 0x00000003000075a7 */ /* 0x0022a400080011ff */
[----:B--2---:R-:W-:Y:S05]  /*8620*/  @!P0 NANOSLEEP.SYNCS 0x989680 ;  /* 0x009896800000895d */ /* 0x004fea0003900000 */
[----:B------:R-:W2:Y:S02]  /*8630*/  @!P0 SYNCS.PHASECHK.TRANS64 P0, [R0+URZ], R3 ;  /* 0x00000003000085a7 */ /* 0x000ea400080010ff */
[----:B--2---:R-:W-:Y:S05]  /*8640*/  @!P0 BRA `(.L_x_157) ;  /* 0xfffffffc00f08947 */ /* 0x004fea000383ffff */
[----:B------:R-:W-:Y:S05]  /*8650*/  BRA `(.L_x_158) ;  /* 0xffffffa4001c7947 */ /* 0x000fea000383ffff */
.L_x_51:
[----:B-1----:R1:W2:Y:S02]  /*8660*/  SYNCS.PHASECHK.TRANS64.TRYWAIT P0, [R0+URZ+0x110], R5 ;  /* 0x00011005000075a7 */ /* 0x0022a400080011ff */
[----:B--2---:R-:W-:Y:S05]  /*8670*/  @!P0 NANOSLEEP.SYNCS 0x989680 ;  /* 0x009896800000895d */ /* 0x004fea0003900000 */
[----:B------:R-:W2:Y:S02]  /*8680*/  @!P0 SYNCS.PHASECHK.TRANS64 P0, [R0+URZ+0x110], R5 ;  /* 0x00011005000085a7 */ /* 0x000ea400080010ff */
[----:B--2---:R-:W-:Y:S05]  /*8690*/  @!P0 BRA `(.L_x_51) ;  /* 0xfffffffc00f08947 */ /* 0x004fea000383ffff */
[----:B------:R-:W-:Y:S05]  /*86a0*/  BRA `(.L_x_159) ;  /* 0xffffffa4007c7947 */ /* 0x000fea000383ffff */
.L_x_52:
[----:B------:R-:W-:-:S07]  /*86b0*/  MOV R0, UR5 ;  /* 0x0000000500007c02 */ /* 0x000fce0008000f00 */
.L_x_160:
[----:B-1----:R1:W2:Y:S02]  /*86c0*/  SYNCS.PHASECHK.TRANS64.TRYWAIT P0, [R0+URZ+0xc0], R7 ;  /* 0x0000c007000075a7 */ /* 0x0022a400080011ff */
[----:B--2---:R-:W-:Y:S05]  /*86d0*/  @!P0 NANOSLEEP.SYNCS 0x989680 ;  /* 0x009896800000895d */ /* 0x004fea0003900000 */
[----:B------:R-:W2:Y:S02]  /*86e0*/  @!P0 SYNCS.PHASECHK.TRANS64 P0, [R0+URZ+0xc0], R7 ;  /* 0x0000c007000085a7 */ /* 0x000ea400080010ff */
[----:B--2---:R-:W-:Y:S05]  /*86f0*/  @!P0 BRA `(.L_x_160) ;  /* 0xfffffffc00f08947 */ /* 0x004fea000383ffff */
[----:B------:R-:W-:Y:S05]  /*8700*/  BRA `(.L_x_161) ;  /* 0xffffffa4008c7947 */ /* 0x000fea000383ffff */
.L_x_53:
[----:B-1----:R1:W2:Y:S02]  /*8710*/  SYNCS.PHASECHK.TRANS64.TRYWAIT P1, [R0+URZ+0xb0], R5 ;  /* 0x0000b005000075a7 */ /* 0x0022a400080211ff */
[----:B--2---:R-:W-:Y:S05]  /*8720*/  @!P1 NANOSLEEP.SYNCS 0x989680 ;  /* 0x009896800000995d */ /* 0x004fea0003900000 */
[----:B------:R-:W2:Y:S02]  /*8730*/  @!P1 SYNCS.PHASECHK.TRANS64 P1, [R0+URZ+0xb0], R5 ;  /* 0x0000b005000095a7 */ /* 0x000ea400080210ff */
[----:B--2---:R-:W-:Y:S05]  /*8740*/  @!P1 BRA `(.L_x_53) ;  /* 0xfffffffc00f09947 */ /* 0x004fea000383ffff */
[----:B------:R-:W-:Y:S05]  /*8750*/  BRA `(.L_x_162) ;  /* 0xffffffa400bc7947 */ /* 0x000fea000383ffff */
.L_x_56:
[----:B------:R-:W-:-:S07]  /*8760*/  MOV R0, UR5 ;  /* 0x0000000500007c02 */ /* 0x000fce0008000f00 */
.L_x_163:
[----:B-1----:R1:W2:Y:S02]  /*8770*/  SYNCS.PHASECHK.TRANS64.TRYWAIT P0, [R0+URZ+0xc0], R3 ;  /* 0x0000c003000075a7 */ /* 0x0022a400080011ff */
[----:B--2---:R-:W-:Y:S05]  /*8780*/  @!P0 NANOSLEEP.SYNCS 0x989680 ;  /* 0x009896800000895d */ /* 0x004fea0003900000 */
[----:B------:R-:W2:Y:S02]  /*8790*/  @!P0 SYNCS.PHASECHK.TRANS64 P0, [R0+URZ+0xc0], R3 ;  /* 0x0000c003000085a7 */ /* 0x000ea400080010ff */
[----:B--2---:R-:W-:Y:S05]  /*87a0*/  @!P0 BRA `(.L_x_163) ;  /* 0xfffffffc00f08947 */ /* 0x004fea000383ffff */
[----:B------:R-:W-:Y:S05]  /*87b0*/  BRA `(.L_x_55) ;  /* 0xffffffa800107947 */ /* 0x000fea000383ffff */
.L_x_65:
[----:B-1----:R-:W-:-:S04]  /*87c0*/  MOV R4, UR4 ;  /* 0x0000000400047c02 */ /* 0x002fc80008000f00 */
[----:B------:R1:W2:Y:S03]  /*87d0*/  SYNCS.PHASECHK.TRANS64.TRYWAIT P0, [R4+URZ+0x8], R5 ;  /* 0x00000805040075a7 */ /* 0x0002a600080011ff */
[----:B--2---:R-:W-:Y:S05]  /*87e0*/  @!P0 NANOSLEEP.SYNCS 0x989680 ;  /* 0x009896800000895d */ /* 0x004fea0003900000 */
[----:B------:R-:W2:Y:S02]  /*87f0*/  @!P0 SYNCS.PHASECHK.TRANS64 P0, [R4+URZ+0x8], R5 ;  /* 0x00000805040085a7 */ /* 0x000ea400080010ff */
[----:B--2---:R-:W-:Y:S05]  /*8800*/  @!P0 BRA `(.L_x_65) ;  /* 0xfffffffc00ec8947 */ /* 0x004fea000383ffff */
[----:B------:R-:W-:Y:S05]  /*8810*/  BRA `(.L_x_64) ;  /* 0xffffffa800c47947 */ /* 0x000fea000383ffff */
.L_x_67:
[----:B------:R-:W-:Y:S01]  /*8820*/  BSSY B0, `(.L_x_164) ;  /* 0x0000006000007945 */ /* 0x000fe20003800000 */
[----:B------:R-:W-:-:S07]  /*8830*/  MOV R15, 0xffffffff ;  /* 0xffffffff000f7802 */ /* 0x000fce0000000f00 */
[----:B-1---5:R-:W-:Y:S05]  /*8840*/  WARPSYNC.COLLECTIVE R15, `(.L_x_165) ;  /* 0x000000000f0c7348 */ /* 0x022fea0003c00000 */
[----:B------:R-:W-:Y:S02]  /*8850*/  ELECT P6, UR79, PT ;  /* 0x00000000004f782f */ /* 0x000fe400038c0000 */
[----:B------:R-:W-:Y:S01]  /*8860*/  MOV R14, UR79 ;  /* 0x0000004f000e7c02 */ /* 0x000fe20008000f00 */
[----:B-1---5:R-:W-:Y:S10]  /*8870*/  ENDCOLLECTIVE ;  /* 0x000000000000791b */ /* 0x022ff40003800000 */
.L_x_165:
[----:B------:R-:W-:Y:S05]  /*8880*/  BSYNC B0 ;  /* 0x0000000000007941 */ /* 0x000fea0003800000 */
.L_x_164:
[----:B------:R-:W-:Y:S05]  /*8890*/  BRA `(.L_x_166) ;  /* 0xffffffa800f47947 */ /* 0x000fea000383ffff */
.L_x_69:
[----:B-1----:R-:W-:-:S04]  /*88a0*/  MOV R2, UR4 ;  /* 0x0000000400027c02 */ /* 0x002fc80008000f00 */
[----:B------:R1:W2:Y:S03]  /*88b0*/  SYNCS.PHASECHK.TRANS64.TRYWAIT P0, [R2+URZ+0x8], R3 ;  /* 0x00000803020075a7 */ /* 0x0002a600080011ff */
[----:B--2---:R-:W-:Y:S05]  /*88c0*/  @!P0 NANOSLEEP.SYNCS 0x989680 ;  /* 0x009896800000895d */ /* 0x004fea0003900000 */
[----:B------:R-:W2:Y:S02]  /*88d0*/  @!P0 SYNCS.PHASECHK.TRANS64 P0, [R2+URZ+0x8], R3 ;  /* 0x00000803020085a7 */ /* 0x000ea400080010ff */
[----:B--2---:R-:W-:Y:S05]  /*88e0*/  @!P0 BRA `(.L_x_69) ;  /* 0xfffffffc00ec8947 */ /* 0x004fea000383ffff */
[----:B------:R-:W-:Y:S05]  /*88f0*/  BRA `(.L_x_68) ;  /* 0xffffffa800f87947 */ /* 0x000fea000383ffff */
.L_x_70:
[----:B-1----:R1:W2:Y:S02]  /*8900*/  SYNCS.PHASECHK.TRANS64.TRYWAIT P0, [R0+URZ+0xb0], R5 ;  /* 0x0000b005000075a7 */ /* 0x0022a400080011ff */
[----:B--2---:R-:W-:Y:S05]  /*8910*/  @!P0 NANOSLEEP.SYNCS 0x989680 ;  /* 0x009896800000895d */ /* 0x004fea0003900000 */
[----:B------:R-:W2:Y:S02]  /*8920*/  @!P0 SYNCS.PHASECHK.TRANS64 P0, [R0+URZ+0xb0], R5 ;  /* 0x0000b005000085a7 */ /* 0x000ea400080010ff */
[----:B--2---:R-:W-:Y:S05]  /*8930*/  @!P0 BRA `(.L_x_70) ;  /* 0xfffffffc00f08947 */ /* 0x004fea000383ffff */
[----:B------:R-:W-:Y:S05]  /*8940*/  BRA `(.L_x_167) ;  /* 0xffffffb000047947 */ /* 0x000fea000383ffff */
.L_x_72:
[----:B------:R-:W-:-:S07]  /*8950*/  MOV R0, UR19 ;  /* 0x0000001300007c02 */ /* 0x000fce0008000f00 */
.L_x_168:
[----:B-1----:R1:W2:Y:S02]  /*8960*/  SYNCS.PHASECHK.TRANS64.TRYWAIT P0, [R0+URZ+0xf0], R5 ;  /* 0x0000f005000075a7 */ /* 0x0022a400080011ff */
[----:B--2---:R-:W-:Y:S05]  /*8970*/  @!P0 NANOSLEEP.SYNCS 0x989680 ;  /* 0x009896800000895d */ /* 0x004fea0003900000 */
[----:B------:R-:W2:Y:S02]  /*8980*/  @!P0 SYNCS.PHASECHK.TRANS64 P0, [R0+URZ+0xf0], R5 ;  /* 0x0000f005000085a7 */ /* 0x000ea400080010ff */
[----:B--2---:R-:W-:Y:S05]  /*8990*/  @!P0 BRA `(.L_x_168) ;  /* 0xfffffffc00f08947 */ /* 0x004fea000383ffff */
[----:B------:R-:W-:Y:S05]  /*89a0*/  BRA `(.L_x_169) ;  /* 0xffffffb000507947 */ /* 0x000fea000383ffff */
.L_x_75:
[----:B------:R-:W-:Y:S07]  /*89b0*/  MOV R0, UR26 ;  /* 0x0000001a00007c02 */ /* 0x000fee0008000f00 */
.L_x_170:
[----:B-1----:R1:W2:Y:S02]  /*89c0*/  SYNCS.PHASECHK.TRANS64.TRYWAIT P0, [R0+URZ], R5 ;  /* 0x00000005000075a7 */ /* 0x0022a400080011ff */
[----:B--2---:R-:W-:Y:S05]  /*89d0*/  @!P0 NANOSLEEP.SYNCS 0x989680 ;  /* 0x009896800000895d */ /* 0x004fea0003900000 */
[----:B------:R-:W2:Y:S02]  /*89e0*/  @!P0 SYNCS.PHASECHK.TRANS64 P0, [R0+URZ], R5 ;  /* 0x00000005000085a7 */ /* 0x000ea400080010ff */
[----:B--2---:R-:W-:Y:S05]  /*89f0*/  @!P0 BRA `(.L_x_170) ;  /* 0xfffffffc00f08947 */ /* 0x004fea000383ffff */
[----:B------:R-:W-:Y:S05]  /*8a00*/  BRA `(.L_x_74) ;  /* 0xffffffb000647947 */ /* 0x000fea000383ffff */
.L_x_79:
[----:B-1----:R-:W-:-:S07]  /*8a10*/  MOV R0, UR6 ;  /* 0x0000000600007c02 */ /* 0x002fce0008000f00 */
.L_x_171:
[----:B-1----:R1:W2:Y:S02]  /*8a20*/  SYNCS.PHASECHK.TRANS64.TRYWAIT P0, [R0+URZ], R3 ;  /* 0x00000003000075a7 */ /* 0x0022a400080011ff */
[----:B--2---:R-:W-:Y:S05]  /*8a30*/  @!P0 NANOSLEEP.SYNCS 0x989680 ;  /* 0x009896800000895d */ /* 0x004fea0003900000 */
[----:B------:R-:W2:Y:S02]  /*8a40*/  @!P0 SYNCS.PHASECHK.TRANS64 P0, [R0+URZ], R3 ;  /* 0x00000003000085a7 */ /* 0x000ea400080010ff */
[----:B--2---:R-:W-:Y:S05]  /*8a50*/  @!P0 BRA `(.L_x_171) ;  /* 0xfffffffc00f08947 */ /* 0x004fea000383ffff */
[----:B------:R-:W-:Y:S05]  /*8a60*/  BRA `(.L_x_172) ;  /* 0xffffffb400a87947 */ /* 0x000fea000383ffff */
.L_x_80:
[----:B------:R-:W-:-:S07]  /*8a70*/  MOV R0, UR6 ;  /* 0x0000000600007c02 */ /* 0x000fce0008000f00 */
.L_x_173:
[----:B-1----:R1:W2:Y:S02]  /*8a80*/  SYNCS.PHASECHK.TRANS64.TRYWAIT P0, [R0+URZ], R3 ;  /* 0x00000003000075a7 */ /* 0x0022a400080011ff */
[----:B--2---:R-:W-:Y:S05]  /*8a90*/  @!P0 NANOSLEEP.SYNCS 0x989680 ;  /* 0x009896800000895d */ /* 0x004fea0003900000 */
[----:B------:R-:W2:Y:S02]  /*8aa0*/  @!P0 SYNCS.PHASECHK.TRANS64 P0, [R0+URZ], R3 ;  /* 0x00000003000085a7 */ /* 0x000ea400080010ff */
[----:B--2---:R-:W-:Y:S05]  /*8ab0*/  @!P0 BRA `(.L_x_173) ;  /* 0xfffffffc00f08947 */ /* 0x004fea000383ffff */
[----:B------:R-:W-:Y:S05]  /*8ac0*/  BRA `(.L_x_174) ;  /* 0xffffffb400b47947 */ /* 0x000fea000383ffff */
.L_x_81:
[----:B------:R-:W-:-:S07]  /*8ad0*/  MOV R0, UR6 ;  /* 0x0000000600007c02 */ /* 0x000fce0008000f00 */
.L_x_175:
[----:B-1----:R1:W2:Y:S02]  /*8ae0*/  SYNCS.PHASECHK.TRANS64.TRYWAIT P0, [R0+URZ], R3 ;  /* 0x00000003000075a7 */ /* 0x0022a400080011ff */
[----:B--2---:R-:W-:Y:S05]  /*8af0*/  @!P0 NANOSLEEP.SYNCS 0x989680 ;  /* 0x009896800000895d */ /* 0x004fea0003900000 */
[----:B------:R-:W2:Y:S02]  /*8b00*/  @!P0 SYNCS.PHASECHK.TRANS64 P0, [R0+URZ], R3 ;  /* 0x00000003000085a7 */ /* 0x000ea400080010ff */
[----:B--2---:R-:W-:Y:S05]  /*8b10*/  @!P0 BRA `(.L_x_175) ;  /* 0xfffffffc00f08947 */ /* 0x004fea000383ffff */
[----:B------:R-:W-:Y:S05]  /*8b20*/  BRA `(.L_x_176) ;  /* 0xffffffb400c07947 */ /* 0x000fea000383ffff */
.L_x_84:
[----:B------:R-:W-:-:S07]  /*8b30*/  MOV R0, UR11 ;  /* 0x0000000b00007c02 */ /* 0x000fce0008000f00 */
.L_x_177:
[----:B-1----:R1:W2:Y:S02]  /*8b40*/  SYNCS.PHASECHK.TRANS64.TRYWAIT P1, [R0+URZ+0x130], R3 ;  /* 0x00013003000075a7 */ /* 0x0022a400080211ff */
[----:B--2---:R-:W-:Y:S05]  /*8b50*/  @!P1 NANOSLEEP.SYNCS 0x989680 ;  /* 0x009896800000995d */ /* 0x004fea0003900000 */
[----:B------:R-:W2:Y:S02]  /*8b60*/  @!P1 SYNCS.PHASECHK.TRANS64 P1, [R0+URZ+0x130], R3 ;  /* 0x00013003000095a7 */ /* 0x000ea400080210ff */
[----:B--2---:R-:W-:Y:S05]  /*8b70*/  @!P1 BRA `(.L_x_177) ;  /* 0xfffffffc00f09947 */ /* 0x004fea000383ffff */
[----:B------:R-:W-:Y:S05]  /*8b80*/  BRA `(.L_x_178) ;  /* 0xffffffb8000c7947 */ /* 0x000fea000383ffff */
.L_x_89:
[----:B----4-:R4:W1:Y:S02]  /*8b90*/  SYNCS.PHASECHK.TRANS64.TRYWAIT P0, [R0+URZ+0xb0], R3 ;  /* 0x0000b003000075a7 */ /* 0x01086400080011ff */
[----:B-1----:R-:W-:Y:S05]  /*8ba0*/  @!P0 NANOSLEEP.SYNCS 0x989680 ;  /* 0x009896800000895d */ /* 0x002fea0003900000 */
[----:B------:R-:W1:Y:S02]  /*8bb0*/  @!P0 SYNCS.PHASECHK.TRANS64 P0, [R0+URZ+0xb0], R3 ;  /* 0x0000b003000085a7 */ /* 0x000e6400080010ff */
[----:B-1----:R-:W-:Y:S05]  /*8bc0*/  @!P0 BRA `(.L_x_89) ;  /* 0xfffffffc00f08947 */ /* 0x002fea000383ffff */
[----:B------:R-:W-:Y:S05]  /*8bd0*/  BRA `(.L_x_179) ;  /* 0xffffffbc001c7947 */ /* 0x000fea000383ffff */
.L_x_92:
[----:B------:R-:W-:Y:S07]  /*8be0*/  MOV R0, UR6 ;  /* 0x0000000600007c02 */ /* 0x000fee0008000f00 */
.L_x_180:
[----:B-1----:R1:W4:Y:S02]  /*8bf0*/  SYNCS.PHASECHK.TRANS64.TRYWAIT P0, [R0+URZ+0xa8], R3 ;  /* 0x0000a803000075a7 */ /* 0x00232400080011ff */
[----:B----4-:R-:W-:Y:S05]  /*8c00*/  @!P0 NANOSLEEP.SYNCS 0x989680 ;  /* 0x009896800000895d */ /* 0x010fea0003900000 */
[----:B------:R-:W4:Y:S02]  /*8c10*/  @!P0 SYNCS.PHASECHK.TRANS64 P0, [R0+URZ+0xa8], R3 ;  /* 0x0000a803000085a7 */ /* 0x000f2400080010ff */
[----:B----4-:R-:W-:Y:S05]  /*8c20*/  @!P0 BRA `(.L_x_180) ;  /* 0xfffffffc00f08947 */ /* 0x010fea000383ffff */
[----:B------:R-:W-:Y:S05]  /*8c30*/  BRA `(.L_x_91) ;  /* 0xffffffbc00fc7947 */ /* 0x000fea000383ffff */
.L_x_95:
[----:B------:R-:W-:Y:S07]  /*8c40*/  MOV R3, UR6 ;  /* 0x0000000600037c02 */ /* 0x000fee0008000f00 */
.L_x_181:
[----:B-1----:R1:W2:Y:S02]  /*8c50*/  SYNCS.PHASECHK.TRANS64.TRYWAIT P0, [R3+URZ+0x88], R12 ;  /* 0x0000880c030075a7 */ /* 0x0022a400080011ff */
[----:B--2---:R-:W-:Y:S05]  /*8c60*/  @!P0 NANOSLEEP.SYNCS 0x989680 ;  /* 0x009896800000895d */ /* 0x004fea0003900000 */
[----:B------:R-:W2:Y:S02]  /*8c70*/  @!P0 SYNCS.PHASECHK.TRANS64 P0, [R3+URZ+0x88], R12 ;  /* 0x0000880c030085a7 */ /* 0x000ea400080010ff */
[----:B--2---:R-:W-:Y:S05]  /*8c80*/  @!P0 BRA `(.L_x_181) ;  /* 0xfffffffc00f08947 */ /* 0x004fea000383ffff */
[----:B------:R-:W-:Y:S05]  /*8c90*/  BRA `(.L_x_182) ;  /* 0xffffffc000747947 */ /* 0x000fea000383ffff */
.L_x_96:
[----:B-1----:R-:W-:Y:S07]  /*8ca0*/  MOV R3, UR6 ;  /* 0x0000000600037c02 */ /* 0x002fee0008000f00 */
.L_x_183:
[----:B-1----:R1:W2:Y:S02]  /*8cb0*/  SYNCS.PHASECHK.TRANS64.TRYWAIT P0, [R3+URZ+0x90], R12 ;  /* 0x0000900c030075a7 */ /* 0x0022a400080011ff */
[----:B--2---:R-:W-:Y:S05]  /*8cc0*/  @!P0 NANOSLEEP.SYNCS 0x989680 ;  /* 0x009896800000895d */ /* 0x004fea0003900000 */
[----:B------:R-:W2:Y:S02]  /*8cd0*/  @!P0 SYNCS.PHASECHK.TRANS64 P0, [R3+URZ+0x90], R12 ;  /* 0x0000900c030085a7 */ /* 0x000ea400080010ff */
[----:B--2---:R-:W-:Y:S05]  /*8ce0*/  @!P0 BRA `(.L_x_183) ;  /* 0xfffffffc00f08947 */ /* 0x004fea000383ffff */
[----:B------:R-:W-:Y:S05]  /*8cf0*/  BRA `(.L_x_184) ;  /* 0xffffffc000cc7947 */ /* 0x000fea000383ffff */
.L_x_97:
[----:B------:R-:W-:Y:S07]  /*8d00*/  MOV R3, UR6 ;  /* 0x0000000600037c02 */ /* 0x000fee0008000f00 */
.L_x_185:
[----:B-1----:R1:W2:Y:S02]  /*8d10*/  SYNCS.PHASECHK.TRANS64.TRYWAIT P0, [R3+URZ+0x98], R12 ;  /* 0x0000980c030075a7 */ /* 0x0022a400080011ff */
[----:B--2---:R-:W-:Y:S05]  /*8d20*/  @!P0 NANOSLEEP.SYNCS 0x989680 ;  /* 0x009896800000895d */ /* 0x004fea0003900000 */
[----:B------:R-:W2:Y:S02]  /*8d30*/  @!P0 SYNCS.PHASECHK.TRANS64 P0, [R3+URZ+0x98], R12 ;  /* 0x0000980c030085a7 */ /* 0x000ea400080010ff */
[----:B--2---:R-:W-:Y:S05]  /*8d40*/  @!P0 BRA `(.L_x_185) ;  /* 0xfffffffc00f08947 */ /* 0x004fea000383ffff */
[----:B------:R-:W-:Y:S05]  /*8d50*/  BRA `(.L_x_186) ;  /* 0xffffffc4006c7947 */ /* 0x000fea000383ffff */
.L_x_99:
[----:B------:R-:W-:-:S07]  /*8d60*/  MOV R0, UR6 ;  /* 0x0000000600007c02 */ /* 0x000fce0008000f00 */
.L_x_187:
[----:B-1----:R1:W2:Y:S02]  /*8d70*/  SYNCS.PHASECHK.TRANS64.TRYWAIT P0, [R0+URZ+0x88], R3 ;  /* 0x00008803000075a7 */ /* 0x0022a400080011ff */
[----:B--2---:R-:W-:Y:S05]  /*8d80*/  @!P0 NANOSLEEP.SYNCS 0x989680 ;  /* 0x009896800000895d */ /* 0x004fea0003900000 */
[----:B------:R-:W2:Y:S02]  /*8d90*/  @!P0 SYNCS.PHASECHK.TRANS64 P0, [R0+URZ+0x88], R3 ;  /* 0x00008803000085a7 */ /* 0x000ea400080010ff */
[----:B--2---:R-:W-:Y:S05]  /*8da0*/  @!P0 BRA `(.L_x_187) ;  /* 0xfffffffc00f08947 */ /* 0x004fea000383ffff */
[----:B------:R-:W-:Y:S05]  /*8db0*/  BRA `(.L_x_188) ;  /* 0xffffffc400f47947 */ /* 0x000fea000383ffff */
.L_x_100:
[----:B-1----:R-:W-:-:S07]  /*8dc0*/  MOV R0, UR6 ;  /* 0x0000000600007c02 */ /* 0x002fce0008000f00 */
.L_x_189:
[----:B-1----:R1:W2:Y:S02]  /*8dd0*/  SYNCS.PHASECHK.TRANS64.TRYWAIT P0, [R0+URZ+0x90], R3 ;  /* 0x00009003000075a7 */ /* 0x0022a400080011ff */
[----:B--2---:R-:W-:Y:S05]  /*8de0*/  @!P0 NANOSLEEP.SYNCS 0x989680 ;  /* 0x009896800000895d */ /* 0x004fea0003900000 */
[----:B------:R-:W2:Y:S02]  /*8df0*/  @!P0 SYNCS.PHASECHK.TRANS64 P0, [R0+URZ+0x90], R3 ;  /* 0x00009003000085a7 */ /* 0x000ea400080010ff */
[----:B--2---:R-:W-:Y:S05]  /*8e00*/  @!P0 BRA `(.L_x_189) ;  /* 0xfffffffc00f08947 */ /* 0x004fea000383ffff */
[----:B------:R-:W-:Y:S05]  /*8e10*/  BRA `(.L_x_190) ;  /* 0xffffffc400e47947 */ /* 0x000fea000383ffff */
.L_x_102:
[----:B--2---:R2:W3:Y:S02]  /*8e20*/  SYNCS.PHASECHK.TRANS64.TRYWAIT P0, [R0+URZ+0xb0], R3 ;  /* 0x0000b003000075a7 */ /* 0x0044e400080011ff */
[----:B---3--:R-:W-:Y:S05]  /*8e30*/  @!P0 NANOSLEEP.SYNCS 0x989680 ;  /* 0x009896800000895d */ /* 0x008fea0003900000 */
[----:B------:R-:W3:Y:S02]  /*8e40*/  @!P0 SYNCS.PHASECHK.TRANS64 P0, [R0+URZ+0xb0], R3 ;  /* 0x0000b003000085a7 */ /* 0x000ee400080010ff */
[----:B---3--:R-:W-:Y:S05]  /*8e50*/  @!P0 BRA `(.L_x_102) ;  /* 0xfffffffc00f08947 */ /* 0x008fea000383ffff */
[----:B------:R-:W-:Y:S05]  /*8e60*/  BRA `(.L_x_191) ;  /* 0xffffffc800b47947 */ /* 0x000fea000383ffff */
.L_x_113:
[----:B-1----:R-:W-:Y:S04]  /*8e70*/  MOV R0, UR48 ;  /* 0x0000003000007c02 */ /* 0x002fe80008000f00 */
[----:B------:R1:W3:Y:S03]  /*8e80*/  SYNCS.PHASECHK.TRANS64.TRYWAIT P1, [R0+URZ+0x70], R5 ;  /* 0x00007005000075a7 */ /* 0x0002e600080211ff */
[----:B---3--:R-:W-:Y:S05]  /*8e90*/  @!P1 NANOSLEEP.SYNCS 0x989680 ;  /* 0x009896800000995d */ /* 0x008fea0003900000 */
[----:B------:R-:W3:Y:S02]  /*8ea0*/  @!P1 SYNCS.PHASECHK.TRANS64 P1, [R0+URZ+0x70], R5 ;  /* 0x00007005000095a7 */ /* 0x000ee400080210ff */
[----:B---3--:R-:W-:Y:S05]  /*8eb0*/  @!P1 BRA `(.L_x_113) ;  /* 0xfffffffc00ec9947 */ /* 0x008fea000383ffff */
[----:B------:R-:W-:Y:S05]  /*8ec0*/  BRA `(.L_x_112) ;  /* 0xffffffd400bc7947 */ /* 0x000fea000383ffff */
.L_x_115:
[----:B-1----:R1:W4:Y:S02]  /*8ed0*/  SYNCS.PHASECHK.TRANS64.TRYWAIT P0, [R74+URZ+0xd0], R3 ;  /* 0x0000d0034a0075a7 */ /* 0x00232400080011ff */
[----:B----4-:R-:W-:Y:S05]  /*8ee0*/  @!P0 NANOSLEEP.SYNCS 0x989680 ;  /* 0x009896800000895d */ /* 0x010fea0003900000 */
[----:B------:R-:W4:Y:S02]  /*8ef0*/  @!P0 SYNCS.PHASECHK.TRANS64 P0, [R74+URZ+0xd0], R3 ;  /* 0x0000d0034a0085a7 */ /* 0x000f2400080010ff */
[----:B----4-:R-:W-:Y:S05]  /*8f00*/  @!P0 BRA `(.L_x_115) ;  /* 0xfffffffc00f08947 */ /* 0x010fea000383ffff */
[----:B------:R-:W-:Y:S05]  /*8f10*/  BRA `(.L_x_114) ;  /* 0xffffffd400dc7947 */ /* 0x000fea000383ffff */
.L_x_124:
[----:B--2---:R2:W3:Y:S02]  /*8f20*/  SYNCS.PHASECHK.TRANS64.TRYWAIT P0, [R3+URZ+0x70], R0 ;  /* 0x00007000030075a7 */ /* 0x0044e400080011ff */
[----:B---3--:R-:W-:Y:S05]  /*8f30*/  @!P0 NANOSLEEP.SYNCS 0x989680 ;  /* 0x009896800000895d */ /* 0x008fea0003900000 */
[----:B------:R-:W3:Y:S02]  /*8f40*/  @!P0 SYNCS.PHASECHK.TRANS64 P0, [R3+URZ+0x70], R0 ;  /* 0x00007000030085a7 */ /* 0x000ee400080010ff */
[----:B---3--:R-:W-:Y:S05]  /*8f50*/  @!P0 BRA `(.L_x_124) ;  /* 0xfffffffc00f08947 */ /* 0x008fea000383ffff */
[----:B------:R-:W-:Y:S05]  /*8f60*/  BRA `(.L_x_123) ;  /* 0xffffffdc00ec7947 */ /* 0x000fea000383ffff */
.L_x_133:
[----:B--2---:R2:W3:Y:S02]  /*8f70*/  SYNCS.PHASECHK.TRANS64.TRYWAIT P0, [R4+URZ+0x70], R3 ;  /* 0x00007003040075a7 */ /* 0x0044e400080011ff */
[----:B---3--:R-:W-:Y:S05]  /*8f80*/  @!P0 NANOSLEEP.SYNCS 0x989680 ;  /* 0x009896800000895d */ /* 0x008fea0003900000 */
[----:B------:R-:W3:Y:S02]  /*8f90*/  @!P0 SYNCS.PHASECHK.TRANS64 P0, [R4+URZ+0x70], R3 ;  /* 0x00007003040085a7 */ /* 0x000ee400080010ff */
[----:B---3--:R-:W-:Y:S05]  /*8fa0*/  @!P0 BRA `(.L_x_133) ;  /* 0xfffffffc00f08947 */ /* 0x008fea000383ffff */
[----:B------:R-:W-:Y:S05]  /*8fb0*/  BRA `(.L_x_132) ;  /* 0xffffffe800107947 */ /* 0x000fea000383ffff */
        .weak           $__internal_0_$__cuda_sm10x_tcgen05_guardrail_trap_col_being_dealloced_not_returned_by_alloc
        .type           $__internal_0_$__cuda_sm10x_tcgen05_guardrail_trap_col_being_dealloced_not_returned_by_alloc,@function
        .size           $__internal_0_$__cuda_sm10x_tcgen05_guardrail_trap_col_being_dealloced_not_returned_by_alloc,($__internal_1_$__cuda_sm10x_tcgen05_guardrail_trap_phase_invalid_during_alloc - $__internal_0_$__cuda_sm10x_tcgen05_guardrail_trap_col_being_dealloced_not_returned_by_alloc)
$__internal_0_$__cuda_sm10x_tcgen05_guardrail_trap_col_being_dealloced_not_returned_by_alloc:
[----:B------:R-:W-:Y:S05]  /*8fc0*/  BPT.TRAP 0x1 ;  /* 0x000000040000795c */ /* 0x000fea0000300000 */
[----:B------:R-:W-:-:S04]  /*8fd0*/  HFMA2 R3, -RZ, RZ, 0, 0 ;  /* 0x00000000ff037431 */ /* 0x000fc800000001ff */
[----:B------:R-:W-:Y:S05]  /*8fe0*/  RET.REL.NODEC R2 `(_ZN7cutlass13device_kernelINS_4gemm6kernel13GemmUniversalIN4cute5tupleIJiiiiEEENS1_10collective13CollectiveMmaINS1_35MainloopSm100TmaUmmaWarpSpecializedILi7ELi2ELi4ENS5_IJNS4_1CILi2EEENSA_ILi1EEESC_EEEEENS5_IJNSA_ILi128EEENSA_ILi96EEESF_EEENS_10bfloat16_tENS5_IJlSC_lEEESI_SJ_NS4_8TiledMMAINS4_8MMA_AtomIJNS4_26SM100_MMA_F16BF16_2x1SM_SSISI_SI_fLi128ELi96ELNS4_4UMMA5MajorE0ELSO_0ELNSN_7ScaleInE0ELSP_0EEEEEENS4_6LayoutINS5_IJSC_SC_SC_EEENS5_IJNSA_ILi0EEESU_SU_EEEEENS5_IJNS4_10UnderscoreESX_SX_EEEEENS4_18SM100_TMA_2SM_LOADENS4_14ComposedLayoutINS4_7SwizzleILi3ELi4ELi3EEENS4_18smem_ptr_flag_bitsILi16EEENSS_INS5_IJNSA_ILi8EEENSA_ILi64EEEEEENS5_IJS17_SC_EEEEEEEvNS4_8identityES10_S1B_vS1C_EENS_8epilogue10collective18CollectiveEpilogueINS1E_23Sm100TmaWarpSpecializedILi3ELi2ELi16ELb1ELb0EEEJNS5_IJS17_SG_SF_EEENS5_IJNSS_IS17_SC_EENSS_INS5_IJNSA_ILi16EEESB_EEENS5_IJSC_NSA_ILi48EEEEEEEEEEESI_SJ_SI_SJ_NS1E_6fusion15FusionCallbacksIS1I_NS1R_17LinearCombinationISI_fSI_fLNS_15FloatRoundStyleE2EEES1J_S1Q_JEEENS4_5SM1004TMEM4LOAD26SM100_TMEM_LOAD_32dp32b16xENS4_13SM90_TMA_LOADENS11_INS12_ILi1ELi4ELi3EEES15_NSS_INS5_IJS16_S1L_EEENS5_IJS1L_SC_EEEEEEENS4_39AutoVectorizingCopyWithAssumedAlignmentILi128EEENS4_14SM90_TMA_STOREES26_S28_S28_EEEvvEEEEvNT_6ParamsE) ;  /* 0xffffff7002047950 */ /* 0x000fea0003c3ffff */
        .weak           $__internal_1_$__cuda_sm10x_tcgen05_guardrail_trap_phase_invalid_during_alloc
        .type           $__internal_1_$__cuda_sm10x_tcgen05_guardrail_trap_phase_invalid_during_alloc,@function
        .size           $__internal_1_$__cuda_sm10x_tcgen05_guardrail_trap_phase_invalid_during_alloc,($__internal_2_$__cuda_sm10x_tcgen05_guardrail_trap_unallocated_columns_being_dealloced - $__internal_1_$__cuda_sm10x_tcgen05_guardrail_trap_phase_invalid_during_alloc)
$__internal_1_$__cuda_sm10x_tcgen05_guardrail_trap_phase_invalid_during_alloc:
[----:B------:R-:W-:Y:S05]  /*8ff0*/  BPT.TRAP 0x1 ;  /* 0x000000040000795c */ /* 0x000fea0000300000 */
[----:B------:R-:W-:-:S04]  /*9000*/  MOV R3, 0x0 ;  /* 0x0000000000037802 */ /* 0x000fc80000000f00 */
[----:B------:R-:W-:Y:S05]  /*9010*/  RET.REL.NODEC R2 `(_ZN7cutlass13device_kernelINS_4gemm6kernel13GemmUniversalIN4cute5tupleIJiiiiEEENS1_10collective13CollectiveMmaINS1_35MainloopSm100TmaUmmaWarpSpecializedILi7ELi2ELi4ENS5_IJNS4_1CILi2EEENSA_ILi1EEESC_EEEEENS5_IJNSA_ILi128EEENSA_ILi96EEESF_EEENS_10bfloat16_tENS5_IJlSC_lEEESI_SJ_NS4_8TiledMMAINS4_8MMA_AtomIJNS4_26SM100_MMA_F16BF16_2x1SM_SSISI_SI_fLi128ELi96ELNS4_4UMMA5MajorE0ELSO_0ELNSN_7ScaleInE0ELSP_0EEEEEENS4_6LayoutINS5_IJSC_SC_SC_EEENS5_IJNSA_ILi0EEESU_SU_EEEEENS5_IJNS4_10UnderscoreESX_SX_EEEEENS4_18SM100_TMA_2SM_LOADENS4_14ComposedLayoutINS4_7SwizzleILi3ELi4ELi3EEENS4_18smem_ptr_flag_bitsILi16EEENSS_INS5_IJNSA_ILi8EEENSA_ILi64EEEEEENS5_IJS17_SC_EEEEEEEvNS4_8identityES10_S1B_vS1C_EENS_8epilogue10collective18CollectiveEpilogueINS1E_23Sm100TmaWarpSpecializedILi3ELi2ELi16ELb1ELb0EEEJNS5_IJS17_SG_SF_EEENS5_IJNSS_IS17_SC_EENSS_INS5_IJNSA_ILi16EEESB_EEENS5_IJSC_NSA_ILi48EEEEEEEEEEESI_SJ_SI_SJ_NS1E_6fusion15FusionCallbacksIS1I_NS1R_17LinearCombinationISI_fSI_fLNS_15FloatRoundStyleE2EEES1J_S1Q_JEEENS4_5SM1004TMEM4LOAD26SM100_TMEM_LOAD_32dp32b16xENS4_13SM90_TMA_LOADENS11_INS12_ILi1ELi4ELi3EEES15_NSS_INS5_IJS16_S1L_EEENS5_IJS1L_SC_EEEEEEENS4_39AutoVectorizingCopyWithAssumedAlignmentILi128EEENS4_14SM90_TMA_STOREES26_S28_S28_EEEvvEEEEvNT_6ParamsE) ;  /* 0xffffff6c02f87950 */ /* 0x000fea0003c3ffff */
        .weak           $__internal_2_$__cuda_sm10x_tcgen05_guardrail_trap_unallocated_columns_being_dealloced
        .type           $__internal_2_$__cuda_sm10x_tcgen05_guardrail_trap_unallocated_columns_being_dealloced,@function
        .size           $__internal_2_$__cuda_sm10x_tcgen05_guardrail_trap_unallocated_columns_being_dealloced,(.L_x_193 - $__internal_2_$__cuda_sm10x_tcgen05_guardrail_trap_unallocated_columns_being_dealloced)
$__internal_2_$__cuda_sm10x_tcgen05_guardrail_trap_unallocated_columns_being_dealloced:
[----:B------:R-:W-:Y:S05]  /*9020*/  BPT.TRAP 0x1 ;  /* 0x000000040000795c */ /* 0x000fea0000300000 */
[----:B------:R-:W-:-:S04]  /*9030*/  HFMA2 R3, -RZ, RZ, 0, 0 ;  /* 0x00000000ff037431 */ /* 0x000fc800000001ff */
[----:B------:R-:W-:Y:S05]  /*9040*/  RET.REL.NODEC R2 `(_ZN7cutlass13device_kernelINS_4gemm6kernel13GemmUniversalIN4cute5tupleIJiiiiEEENS1_10collective13CollectiveMmaINS1_35MainloopSm100TmaUmmaWarpSpecializedILi7ELi2ELi4ENS5_IJNS4_1CILi2EEENSA_ILi1EEESC_EEEEENS5_IJNSA_ILi128EEENSA_ILi96EEESF_EEENS_10bfloat16_tENS5_IJlSC_lEEESI_SJ_NS4_8TiledMMAINS4_8MMA_AtomIJNS4_26SM100_MMA_F16BF16_2x1SM_SSISI_SI_fLi128ELi96ELNS4_4UMMA5MajorE0ELSO_0ELNSN_7ScaleInE0ELSP_0EEEEEENS4_6LayoutINS5_IJSC_SC_SC_EEENS5_IJNSA_ILi0EEESU_SU_EEEEENS5_IJNS4_10UnderscoreESX_SX_EEEEENS4_18SM100_TMA_2SM_LOADENS4_14ComposedLayoutINS4_7SwizzleILi3ELi4ELi3EEENS4_18smem_ptr_flag_bitsILi16EEENSS_INS5_IJNSA_ILi8EEENSA_ILi64EEEEEENS5_IJS17_SC_EEEEEEEvNS4_8identityES10_S1B_vS1C_EENS_8epilogue10collective18CollectiveEpilogueINS1E_23Sm100TmaWarpSpecializedILi3ELi2ELi16ELb1ELb0EEEJNS5_IJS17_SG_SF_EEENS5_IJNSS_IS17_SC_EENSS_INS5_IJNSA_ILi16EEESB_EEENS5_IJSC_NSA_ILi48EEEEEEEEEEESI_SJ_SI_SJ_NS1E_6fusion15FusionCallbacksIS1I_NS1R_17LinearCombinationISI_fSI_fLNS_15FloatRoundStyleE2EEES1J_S1Q_JEEENS4_5SM1004TMEM4LOAD26SM100_TMEM_LOAD_32dp32b16xENS4_13SM90_TMA_LOADENS11_INS12_ILi1ELi4ELi3EEES15_NSS_INS5_IJS16_S1L_EEENS5_IJS1L_SC_EEEEEEENS4_39AutoVectorizingCopyWithAssumedAlignmentILi128EEENS4_14SM90_TMA_STOREES26_S28_S28_EEEvvEEEEvNT_6ParamsE) ;  /* 0xffffff6c02ec7950 */ /* 0x000fea0003c3ffff */
.L_x_192:
[----:B------:R-:W-:-:S00]  /*9050*/  BRA `(.L_x_192) ;  /* 0xfffffffc00fc7947 */ /* 0x000fc0000383ffff */
[----:B------:R-:W-:-:S00]  /*9060*/  NOP ;  /* 0x0000000000007918 */ /* 0x000fc00000000000 */
        /* <DEDUP_REMOVED lines=9> */
.L_x_193:


//--------------------- .nv.global.init           --------------------------
	.section	.nv.global.init,"aw",@progbits
.nv.global.init:
	.type		$str$27,@object
	.size		$str$27,($str$28 - $str$27)
$str$27:
        /*0000*/ 	.byte	0x28, 0x61, 0x64, 0x64, 0x72, 0x65, 0x73, 0x73, 0x20, 0x26, 0x20, 0x6d, 0x61, 0x73, 0x6b, 0x29
        /*0010*/ 	.byte	0x20, 0x3d, 0x3d, 0x20, 0x30, 0x00
	.type		$str$28,@object
	.size		$str$28,($str$26 - $str$28)
$str$28:
        /*0016*/ 	.byte	0x2f, 0x74, 0x6d, 0x70, 0x2f, 0x63, 0x75, 0x74, 0x6c, 0x61, 0x73, 0x73, 0x5f, 0x73, 0x77, 0x65
        /*0026*/ 	.byte	0x65, 0x70, 0x5f, 0x73, 0x72, 0x63, 0x2f, 0x69, 0x6e, 0x63, 0x6c, 0x75, 0x64, 0x65, 0x2f, 0x63
        /*0036*/ 	.byte	0x75, 0x74, 0x65, 0x2f, 0x70, 0x6f, 0x69, 0x6e, 0x74, 0x65, 0x72, 0x5f, 0x66, 0x6c, 0x61, 0x67
        /*0046*/ 	.byte	0x67, 0x65, 0x64, 0x2e, 0x68, 0x70, 0x70, 0x00
	.type		$str$26,@object
	.size		$str$26,($str$25 - $str$26)
$str$26:
        /*004e*/ 	.byte	0x2f, 0x74, 0x6d, 0x70, 0x2f, 0x63, 0x75, 0x74, 0x6c, 0x61, 0x73, 0x73, 0x5f, 0x73, 0x77, 0x65
        /*005e*/ 	.byte	0x65, 0x70, 0x5f, 0x73, 0x72, 0x63, 0x2f, 0x69, 0x6e, 0x63, 0x6c, 0x75, 0x64, 0x65, 0x2f, 0x63
        /*006e*/ 	.byte	0x75, 0x74, 0x65, 0x2f, 0x61, 0x74, 0x6f, 0x6d, 0x2f, 0x63, 0x6f, 0x70, 0x79, 0x5f, 0x74, 0x72
        /*007e*/ 	.byte	0x61, 0x69, 0x74, 0x73, 0x5f, 0x73, 0x6d, 0x31, 0x30, 0x30, 0x2e, 0x68, 0x70, 0x70, 0x00
	.type		$str$25,@object
	.size		$str$25,(__unnamed_1 - $str$25)
$str$25:
        /*008d*/ 	.byte	0x28, 0x28, 0x75, 0x69, 0x6e, 0x74, 0x33, 0x32, 0x5f, 0x74, 0x28, 0x74, 0x68, 0x72, 0x65, 0x61
        /*009d*/ 	.byte	0x64, 0x49, 0x64, 0x78, 0x2e, 0x78, 0x29, 0x20, 0x2f, 0x20, 0x33, 0x32, 0x29, 0x20, 0x25, 0x20
        /*00ad*/ 	.byte	0x34, 0x29, 0x20, 0x3d, 0x3d, 0x20, 0x28, 0x28, 0x28, 0x74, 0x6d, 0x65, 0x6d, 0x5f, 0x61, 0x64
        /*00bd*/ 	.byte	0x64, 0x72, 0x20, 0x3e, 0x3e, 0x20, 0x31, 0x36, 0x29, 0x20, 0x2f, 0x20, 0x33, 0x32, 0x29, 0x20
        /*00cd*/ 	.byte	0x25, 0x20, 0x34, 0x29, 0x00
	.type		__unnamed_1,@object
	.size		__unnamed_1,(__unnamed_2 - __unnamed_1)
__unnamed_1:
        /*00d2*/ 	.byte	0x61, 0x75, 0x74, 0x6f, 0x20, 0x63, 0x75, 0x74, 0x65, 0x3a, 0x3a, 0x61, 0x73, 0x5f, 0x70, 0x6f
        /* <DEDUP_REMOVED lines=24> */
        /*0262*/ 	.byte	0x43, 0x3c, 0x32, 0x30, 0x34, 0x38, 0x3e, 0x3e, 0x3e, 0x3e, 0x5d, 0x00
	.type		__unnamed_2,@object
	.size		__unnamed_2,(.L_2 - __unnamed_2)
__unnamed_2:
        /* <DEDUP_REMOVED lines=40> */
        /*04ee*/ 	.byte	0x3a, 0x3a, 0x43, 0x3c, 0x30, 0x3e, 0x3e, 0x3e, 0x3e, 0x5d, 0x00
.L_2:


//--------------------- .nv.shared._ZN7cutlass13device_kernelINS_4gemm6kernel13GemmUniversalIN4cute5tupleIJiiiiEEENS1_10collective13CollectiveMmaINS1_35MainloopSm100TmaUmmaWarpSpecializedILi7ELi2ELi4ENS5_IJNS4_1CILi2EEENSA_ILi1EEESC_EEEEENS5_IJNSA_ILi128EEENSA_ILi96EEESF_EEENS_10bfloat16_tENS5_IJlSC_lEEESI_SJ_NS4_8TiledMMAINS4_8MMA_AtomIJNS4_26SM100_MMA_F16BF16_2x1SM_SSISI_SI_fLi128ELi96ELNS4_4UMMA5MajorE0ELSO_0ELNSN_7ScaleInE0ELSP_0EEEEEENS4_6LayoutINS5_IJSC_SC_SC_EEENS5_IJNSA_ILi0EEESU_SU_EEEEENS5_IJNS4_10UnderscoreESX_SX_EEEEENS4_18SM100_TMA_2SM_LOADENS4_14ComposedLayoutINS4_7SwizzleILi3ELi4ELi3EEENS4_18smem_ptr_flag_bitsILi16EEENSS_INS5_IJNSA_ILi8EEENSA_ILi64EEEEEENS5_IJS17_SC_EEEEEEEvNS4_8identityES10_S1B_vS1C_EENS_8epilogue10collective18CollectiveEpilogueINS1E_23Sm100TmaWarpSpecializedILi3ELi2ELi16ELb1ELb0EEEJNS5_IJS17_SG_SF_EEENS5_IJNSS_IS17_SC_EENSS_INS5_IJNSA_ILi16EEESB_EEENS5_IJSC_NSA_ILi48EEEEEEEEEEESI_SJ_SI_SJ_NS1E_6fusion15FusionCallbacksIS1I_NS1R_17LinearCombinationISI_fSI_fLNS_15FloatRoundStyleE2EEES1J_S1Q_JEEENS4_5SM1004TMEM4LOAD26SM100_TMEM_LOAD_32dp32b16xENS4_13SM90_TMA_LOADENS11_INS12_ILi1ELi4ELi3EEES15_NSS_INS5_IJS16_S1L_EEENS5_IJS1L_SC_EEEEEEENS4_39AutoVectorizingCopyWithAssumedAlignmentILi128EEENS4_14SM90_TMA_STOREES26_S28_S28_EEEvvEEEEvNT_6ParamsE --------------------------
	.section	.nv.shared._ZN7cutlass13device_kernelINS_4gemm6kernel13GemmUniversalIN4cute5tupleIJiiiiEEENS1_10collective13CollectiveMmaINS1_35MainloopSm100TmaUmmaWarpSpecializedILi7ELi2ELi4ENS5_IJNS4_1CILi2EEENSA_ILi1EEESC_EEEEENS5_IJNSA_ILi128EEENSA_ILi96EEESF_EEENS_10bfloat16_tENS5_IJlSC_lEEESI_SJ_NS4_8TiledMMAINS4_8MMA_AtomIJNS4_26SM100_MMA_F16BF16_2x1SM_SSISI_SI_fLi128ELi96ELNS4_4UMMA5MajorE0ELSO_0ELNSN_7ScaleInE0ELSP_0EEEEEENS4_6LayoutINS5_IJSC_SC_SC_EEENS5_IJNSA_ILi0EEESU_SU_EEEEENS5_IJNS4_10UnderscoreESX_SX_EEEEENS4_18SM100_TMA_2SM_LOADENS4_14ComposedLayoutINS4_7SwizzleILi3ELi4ELi3EEENS4_18smem_ptr_flag_bitsILi16EEENSS_INS5_IJNSA_ILi8EEENSA_ILi64EEEEEENS5_IJS17_SC_EEEEEEEvNS4_8identityES10_S1B_vS1C_EENS_8epilogue10collective18CollectiveEpilogueINS1E_23Sm100TmaWarpSpecializedILi3ELi2ELi16ELb1ELb0EEEJNS5_IJS17_SG_SF_EEENS5_IJNSS_IS17_SC_EENSS_INS5_IJNSA_ILi16EEESB_EEENS5_IJSC_NSA_ILi48EEEEEEEEEEESI_SJ_SI_SJ_NS1E_6fusion15FusionCallbacksIS1I_NS1R_17LinearCombinationISI_fSI_fLNS_15FloatRoundStyleE2EEES1J_S1Q_JEEENS4_5SM1004TMEM4LOAD26SM100_TMEM_LOAD_32dp32b16xENS4_13SM90_TMA_LOADENS11_INS12_ILi1ELi4ELi3EEES15_NSS_INS5_IJS16_S1L_EEENS5_IJS1L_SC_EEEEEEENS4_39AutoVectorizingCopyWithAssumedAlignmentILi128EEENS4_14SM90_TMA_STOREES26_S28_S28_EEEvvEEEEvNT_6ParamsE,"aw",@nobits
	.sectionflags	@""
	.align	16
	.zero		1024


//--------------------- .nv.shared.reserved.0     --------------------------
	.section	.nv.shared.reserved.0,"aw",@nobits
	.weak		__nv_reservedSMEM_offset_0_alias
	.size		__nv_reservedSMEM_offset_0_alias, 0, 64
	.other		__nv_reservedSMEM_offset_0_alias,@"STO_CUDA_RESERVED_SHARED STV_DEFAULT"
__nv_reservedSMEM_offset_0_alias:
	.zero		0
.nv.shared.reserved.0:
	.zero		64
	.weak		__nv_reservedSMEM_tcgen05_partition
	.type		__nv_reservedSMEM_tcgen05_partition,@object
	.size		__nv_reservedSMEM_tcgen05_partition,(.L_0 - __nv_reservedSMEM_tcgen05_partition)
__nv_reservedSMEM_tcgen05_partition:
	.zero		32
.L_0:


//--------------------- .nv.global                --------------------------
	.section	.nv.global,"aw",@nobits
.nv.global:
	.type		_ZN40_INTERNAL_cd25bbb8_4_k_cu_2936c594_132654cute1_E,@object
	.size		_ZN40_INTERNAL_cd25bbb8_4_k_cu_2936c594_132654cute1_E,(_ZN40_INTERNAL_cd25bbb8_4_k_cu_2936c594_132654cuda3std3__45__cpo6cbeginE - _ZN40_INTERNAL_cd25bbb8_4_k_cu_2936c594_132654cute1_E)
_ZN40_INTERNAL_cd25bbb8_4_k_cu_2936c594_132654cute1_E:
	.zero		1
	.type		_ZN40_INTERNAL_cd25bbb8_4_k_cu_2936c594_132654cuda3std3__45__cpo6cbeginE,@object
	.size		_ZN40_INTERNAL_cd25bbb8_4_k_cu_2936c594_132654cuda3std3__45__cpo6cbeginE,(_ZN40_INTERNAL_cd25bbb8_4_k_cu_2936c594_132654cuda3std3__48in_placeE - _ZN40_INTERNAL_cd25bbb8_4_k_cu_2936c594_132654cuda3std3__45__cpo6cbeginE)
_ZN40_INTERNAL_cd25bbb8_4_k_cu_2936c594_132654cuda3std3__45__cpo6cbeginE:
	.zero		1
	.type		_ZN40_INTERNAL_cd25bbb8_4_k_cu_2936c594_132654cuda3std3__48in_placeE,@object
	.size		_ZN40_INTERNAL_cd25bbb8_4_k_cu_2936c594_132654cuda3std3__48in_placeE,(_ZN40_INTERNAL_cd25bbb8_4_k_cu_2936c594_132654cuda3std6ranges3__45__cpo9iter_moveE - _ZN40_INTERNAL_cd25bbb8_4_k_cu_2936c594_132654cuda3std3__48in_placeE)
_ZN40_INTERNAL_cd25bbb8_4_k_cu_2936c594_132654cuda3std3__48in_placeE:
	.zero		1
	.type		_ZN40_INTERNAL_cd25bbb8_4_k_cu_2936c594_132654cuda3std6ranges3__45__cpo9iter_moveE,@object
	.size		_ZN40_INTERNAL_cd25bbb8_4_k_cu_2936c594_132654cuda3std6ranges3__45__cpo9iter_moveE,(_ZN40_INTERNAL_cd25bbb8_4_k_cu_2936c594_132654cuda3std3__45__cpo5beginE - _ZN40_INTERNAL_cd25bbb8_4_k_cu_2936c594_132654cuda3std6ranges3__45__cpo9iter_moveE)
_ZN40_INTERNAL_cd25bbb8_4_k_cu_2936c594_132654cuda3std6ranges3__45__cpo9iter_moveE:
	.zero		1
	.type		_ZN40_INTERNAL_cd25bbb8_4_k_cu_2936c594_132654cuda3std3__45__cpo5beginE,@object
	.size		_ZN40_INTERNAL_cd25bbb8_4_k_cu_2936c594_132654cuda3std3__45__cpo5beginE,(_ZN40_INTERNAL_cd25bbb8_4_k_cu_2936c594_132654cuda3std3__442_GLOBAL__N__cd25bbb8_4_k_cu_2936c594_132656ignoreE - _ZN40_INTERNAL_cd25bbb8_4_k_cu_2936c594_132654cuda3std3__45__cpo5beginE)
_ZN40_INTERNAL_cd25bbb8_4_k_cu_2936c594_132654cuda3std3__45__cpo5beginE:
	.zero		1
	.type		_ZN40_INTERNAL_cd25bbb8_4_k_cu_2936c594_132654cuda3std3__442_GLOBAL__N__cd25bbb8_4_k_cu_2936c594_132656ignoreE,@object
	.size		_ZN40_INTERNAL_cd25bbb8_4_k_cu_2936c594_132654cuda3std3__442_GLOBAL__N__cd25bbb8_4_k_cu_2936c594_132656ignoreE,(_ZN40_INTERNAL_cd25bbb8_4_k_cu_2936c594_132654cute7productE - _ZN40_INTERNAL_cd25bbb8_4_k_cu_2936c594_132654cuda3std3__442_GLOBAL__N__cd25bbb8_4_k_cu_2936c594_132656ignoreE)
_ZN40_INTERNAL_cd25bbb8_4_k_cu_2936c594_132654cuda3std3__442_GLOBAL__N__cd25bbb8_4_k_cu_2936c594_132656ignoreE:
	.zero		1
	.type		_ZN40_INTERNAL_cd25bbb8_4_k_cu_2936c594_132654cute7productE,@object
	.size		_ZN40_INTERNAL_cd25bbb8_4_k_cu_2936c594_132654cute7productE,(_ZN40_INTERNAL_cd25bbb8_4_k_cu_2936c594_132654cuda3std3__45__cpo3endE - _ZN40_INTERNAL_cd25bbb8_4_k_cu_2936c594_132654cute7productE)
_ZN40_INTERNAL_cd25bbb8_4_k_cu_2936c594_132654cute7productE:
	.zero		1
	.type		_ZN40_INTERNAL_cd25bbb8_4_k_cu_2936c594_132654cuda3std3__45__cpo3endE,@object
	.size		_ZN40_INTERNAL_cd25bbb8_4_k_cu_2936c594_132654cuda3std3__45__cpo3endE,(_ZN40_INTERNAL_cd25bbb8_4_k_cu_2936c594_132654cuda3std3__419piecewise_constructE - _ZN40_INTERNAL_cd25bbb8_4_k_cu_2936c594_132654cuda3std3__45__cpo3endE)
_ZN40_INTERNAL_cd25bbb8_4_k_cu_2936c594_132654cuda3std3__45__cpo3endE:
	.zero		1
	.type		_ZN40_INTERNAL_cd25bbb8_4_k_cu_2936c594_132654cuda3std3__419piecewise_constructE,@object
	.size		_ZN40_INTERNAL_cd25bbb8_4_k_cu_2936c594_132654cuda3std3__419piecewise_constructE,(_ZN40_INTERNAL_cd25bbb8_4_k_cu_2936c594_132654cuda3std3__45__cpo4cendE - _ZN40_INTERNAL_cd25bbb8_4_k_cu_2936c594_132654cuda3std3__419piecewise_constructE)
_ZN40_INTERNAL_cd25bbb8_4_k_cu_2936c594_132654cuda3std3__419piecewise_constructE:
	.zero		1
	.type		_ZN40_INTERNAL_cd25bbb8_4_k_cu_2936c594_132654cuda3std3__45__cpo4cendE,@object
	.size		_ZN40_INTERNAL_cd25bbb8_4_k_cu_2936c594_132654cuda3std3__45__cpo4cendE,(_ZN40_INTERNAL_cd25bbb8_4_k_cu_2936c594_132654cuda3std6ranges3__45__cpo4swapE - _ZN40_INTERNAL_cd25bbb8_4_k_cu_2936c594_132654cuda3std3__45__cpo4cendE)
_ZN40_INTERNAL_cd25bbb8_4_k_cu_2936c594_132654cuda3std3__45__cpo4cendE:
	.zero		1
	.type		_ZN40_INTERNAL_cd25bbb8_4_k_cu_2936c594_132654cuda3std6ranges3__45__cpo4swapE,@object
	.size		_ZN40_INTERNAL_cd25bbb8_4_k_cu_2936c594_132654cuda3std6ranges3__45__cpo4swapE,(.L_10 - _ZN40_INTERNAL_cd25bbb8_4_k_cu_2936c594_132654cuda3std6ranges3__45__cpo4swapE)
_ZN40_INTERNAL_cd25bbb8_4_k_cu_2936c594_132654cuda3std6ranges3__45__cpo4swapE:
	.zero		1
.L_10:


//--------------------- .nv.constant0._ZN7cutlass13device_kernelINS_4gemm6kernel13GemmUniversalIN4cute5tupleIJiiiiEEENS1_10collective13CollectiveMmaINS1_35MainloopSm100TmaUmmaWarpSpecializedILi7ELi2ELi4ENS5_IJNS4_1CILi2EEENSA_ILi1EEESC_EEEEENS5_IJNSA_ILi128EEENSA_ILi96EEESF_EEENS_10bfloat16_tENS5_IJlSC_lEEESI_SJ_NS4_8TiledMMAINS4_8MMA_AtomIJNS4_26SM100_MMA_F16BF16_2x1SM_SSISI_SI_fLi128ELi96ELNS4_4UMMA5MajorE0ELSO_0ELNSN_7ScaleInE0ELSP_0EEEEEENS4_6LayoutINS5_IJSC_SC_SC_EEENS5_IJNSA_ILi0EEESU_SU_EEEEENS5_IJNS4_10UnderscoreESX_SX_EEEEENS4_18SM100_TMA_2SM_LOADENS4_14ComposedLayoutINS4_7SwizzleILi3ELi4ELi3EEENS4_18smem_ptr_flag_bitsILi16EEENSS_INS5_IJNSA_ILi8EEENSA_ILi64EEEEEENS5_IJS17_SC_EEEEEEEvNS4_8identityES10_S1B_vS1C_EENS_8epilogue10collective18CollectiveEpilogueINS1E_23Sm100TmaWarpSpecializedILi3ELi2ELi16ELb1ELb0EEEJNS5_IJS17_SG_SF_EEENS5_IJNSS_IS17_SC_EENSS_INS5_IJNSA_ILi16EEESB_EEENS5_IJSC_NSA_ILi48EEEEEEEEEEESI_SJ_SI_SJ_NS1E_6fusion15FusionCallbacksIS1I_NS1R_17LinearCombinationISI_fSI_fLNS_15FloatRoundStyleE2EEES1J_S1Q_JEEENS4_5SM1004TMEM4LOAD26SM100_TMEM_LOAD_32dp32b16xENS4_13SM90_TMA_LOADENS11_INS12_ILi1ELi4ELi3EEES15_NSS_INS5_IJS16_S1L_EEENS5_IJS1L_SC_EEEEEEENS4_39AutoVectorizingCopyWithAssumedAlignmentILi128EEENS4_14SM90_TMA_STOREES26_S28_S28_EEEvvEEEEvNT_6ParamsE --------------------------
	.section	.nv.constant0._ZN7cutlass13device_kernelINS_4gemm6kernel13GemmUniversalIN4cute5tupleIJiiiiEEENS1_10collective13CollectiveMmaINS1_35MainloopSm100TmaUmmaWarpSpecializedILi7ELi2ELi4ENS5_IJNS4_1CILi2EEENSA_ILi1EEESC_EEEEENS5_IJNSA_ILi128EEENSA_ILi96EEESF_EEENS_10bfloat16_tENS5_IJlSC_lEEESI_SJ_NS4_8TiledMMAINS4_8MMA_AtomIJNS4_26SM100_MMA_F16BF16_2x1SM_SSISI_SI_fLi128ELi96ELNS4_4UMMA5MajorE0ELSO_0ELNSN_7ScaleInE0ELSP_0EEEEEENS4_6LayoutINS5_IJSC_SC_SC_EEENS5_IJNSA_ILi0EEESU_SU_EEEEENS5_IJNS4_10UnderscoreESX_SX_EEEEENS4_18SM100_TMA_2SM_LOADENS4_14ComposedLayoutINS4_7SwizzleILi3ELi4ELi3EEENS4_18smem_ptr_flag_bitsILi16EEENSS_INS5_IJNSA_ILi8EEENSA_ILi64EEEEEENS5_IJS17_SC_EEEEEEEvNS4_8identityES10_S1B_vS1C_EENS_8epilogue10collective18CollectiveEpilogueINS1E_23Sm100TmaWarpSpecializedILi3ELi2ELi16ELb1ELb0EEEJNS5_IJS17_SG_SF_EEENS5_IJNSS_IS17_SC_EENSS_INS5_IJNSA_ILi16EEESB_EEENS5_IJSC_NSA_ILi48EEEEEEEEEEESI_SJ_SI_SJ_NS1E_6fusion15FusionCallbacksIS1I_NS1R_17LinearCombinationISI_fSI_fLNS_15FloatRoundStyleE2EEES1J_S1Q_JEEENS4_5SM1004TMEM4LOAD26SM100_TMEM_LOAD_32dp32b16xENS4_13SM90_TMA_LOADENS11_INS12_ILi1ELi4ELi3EEES15_NSS_INS5_IJS16_S1L_EEENS5_IJS1L_SC_EEEEEEENS4_39AutoVectorizingCopyWithAssumedAlignmentILi128EEENS4_14SM90_TMA_STOREES26_S28_S28_EEEvvEEEEvNT_6ParamsE,"a",@progbits
	.sectionflags	@""
	.align	4
.nv.constant0._ZN7cutlass13device_kernelINS_4gemm6kernel13GemmUniversalIN4cute5tupleIJiiiiEEENS1_10collective13CollectiveMmaINS1_35MainloopSm100TmaUmmaWarpSpecializedILi7ELi2ELi4ENS5_IJNS4_1CILi2EEENSA_ILi1EEESC_EEEEENS5_IJNSA_ILi128EEENSA_ILi96EEESF_EEENS_10bfloat16_tENS5_IJlSC_lEEESI_SJ_NS4_8TiledMMAINS4_8MMA_AtomIJNS4_26SM100_MMA_F16BF16_2x1SM_SSISI_SI_fLi128ELi96ELNS4_4UMMA5MajorE0ELSO_0ELNSN_7ScaleInE0ELSP_0EEEEEENS4_6LayoutINS5_IJSC_SC_SC_EEENS5_IJNSA_ILi0EEESU_SU_EEEEENS5_IJNS4_10UnderscoreESX_SX_EEEEENS4_18SM100_TMA_2SM_LOADENS4_14ComposedLayoutINS4_7SwizzleILi3ELi4ELi3EEENS4_18smem_ptr_flag_bitsILi16EEENSS_INS5_IJNSA_ILi8EEENSA_ILi64EEEEEENS5_IJS17_SC_EEEEEEEvNS4_8identityES10_S1B_vS1C_EENS_8epilogue10collective18CollectiveEpilogueINS1E_23Sm100TmaWarpSpecializedILi3ELi2ELi16ELb1ELb0EEEJNS5_IJS17_SG_SF_EEENS5_IJNSS_IS17_SC_EENSS_INS5_IJNSA_ILi16EEESB_EEENS5_IJSC_NSA_ILi48EEEEEEEEEEESI_SJ_SI_SJ_NS1E_6fusion15FusionCallbacksIS1I_NS1R_17LinearCombinationISI_fSI_fLNS_15FloatRoundStyleE2EEES1J_S1Q_JEEENS4_5SM1004TMEM4LOAD26SM100_TMEM_LOAD_32dp32b16xENS4_13SM90_TMA_LOADENS11_INS12_ILi1ELi4ELi3EEES15_NSS_INS5_IJS16_S1L_EEENS5_IJS1L_SC_EEEEEEENS4_39AutoVectorizingCopyWithAssumedAlignmentILi128EEENS4_14SM90_TMA_STOREES26_S28_S28_EEEvvEEEEvNT_6ParamsE:
	.zero		2944


//--------------------- SYMBOLS --------------------------

	.type		.nv.reservedSmem.offset0,@object
	.size		.nv.reservedSmem.offset0,0x4
	.type		.nv.reservedSmem.cap,@object
	.size		.nv.reservedSmem.cap,0x4
	.type		__assertfail,@function
